	.target	sm_90a

	.elftype	@"ET_EXEC"


//--------------------- .note.nv.tkinfo           --------------------------
	.section	.note.nv.tkinfo,"",@"SHT_NOTE"
	.sectionflags	@"SHF_NOTE_NV_TKINFO"
	.tkinfo
        /*0018*/ 	.word	0x00000002
        /*0030*/ 	.string	""
        /*0030*/ 	.string	"ptxas"
        /*0030*/ 	.string	"Cuda compilation tools, release 13.0, V13.0.88"
        /*0030*/ 	.string	"Build cuda_13.0.r13.0/compiler.36424714_0"
        /*0030*/ 	.string	"-arch sm_90a -m 64 "



//--------------------- .note.nv.cuinfo           --------------------------
	.section	.note.nv.cuinfo,"",@"SHT_NOTE"
	.sectionflags	@"SHF_NOTE_NV_CUINFO"
        /*0018*/ 	.short	0x0002
        /*001a*/ 	.short	0x005a
        /*001c*/ 	.short	0x0082
	.zero		2


//--------------------- .nv.info                  --------------------------
	.section	.nv.info,"",@"SHT_CUDA_INFO"
	.align	4


	//----- nvinfo : EIATTR_REGCOUNT
	.align		4
        /*0000*/ 	.byte	0x04, 0x2f
        /*0002*/ 	.short	(.L_15 - .L_14)
	.align		4
.L_14:
        /*0004*/ 	.word	index@(_ZN7cutlass13device_kernelINS_4gemm6kernel13GemmUniversalIN4cute5tupleIJiiiiEEENS1_10collective13CollectiveMmaINS1_34MainloopSm90TmaGmmaWarpSpecializedILi11ENS5_IJNS4_1CILi8EEENSA_ILi1EEESC_EEENS1_32KernelTmaWarpSpecializedPingpongEEENS5_IJNSA_ILi64EEENSA_ILi256EEENSA_ILi32EEEEEENS_6half_tENS5_IJlSC_lEEESK_SL_NS4_8TiledMMAINS4_8MMA_AtomIJNS4_4SM904GMMA26MMA_64x256x16_F32F16F16_SSILNSP_5MajorE0ELSR_0ELNSP_7ScaleInE1ELSS_1EEEEEENS4_6LayoutINS5_IJSC_SC_SC_EEENS5_IJNSA_ILi0EEESX_SX_EEEEENS5_IJNS4_10UnderscoreES10_S10_EEEEENS4_13SM90_TMA_LOADENS4_14ComposedLayoutINS4_7SwizzleILi2ELi4ELi3EEENS4_18smem_ptr_flag_bitsILi16EEENSV_INS5_IJSB_SI_EEENS5_IJSI_SC_EEEEEEEvNS4_8identityENS4_23SM90_TMA_LOAD_MULTICASTES1C_vS1D_EENS_8epilogue10collective6detail29Sm90TmaWarpSpecializedAdapterINS1H_15DefaultEpilogueISK_SL_SL_NS1G_6thread17LinearCombinationISK_Li1EffLNS1L_9ScaleType4KindE0ELNS_15FloatRoundStyleE2ESK_EENS1_15EpilogueDefaultEEEEEvvEEEEvNT_6ParamsE)
        /*0008*/ 	.word	0x000000a8


	//----- nvinfo : EIATTR_FRAME_SIZE
	.align		4
.L_15:
        /*000c*/ 	.byte	0x04, 0x11
        /*000e*/ 	.short	(.L_17 - .L_16)
	.align		4
.L_16:
        /*0010*/ 	.word	index@(_ZN7cutlass13device_kernelINS_4gemm6kernel13GemmUniversalIN4cute5tupleIJiiiiEEENS1_10collective13CollectiveMmaINS1_34MainloopSm90TmaGmmaWarpSpecializedILi11ENS5_IJNS4_1CILi8EEENSA_ILi1EEESC_EEENS1_32KernelTmaWarpSpecializedPingpongEEENS5_IJNSA_ILi64EEENSA_ILi256EEENSA_ILi32EEEEEENS_6half_tENS5_IJlSC_lEEESK_SL_NS4_8TiledMMAINS4_8MMA_AtomIJNS4_4SM904GMMA26MMA_64x256x16_F32F16F16_SSILNSP_5MajorE0ELSR_0ELNSP_7ScaleInE1ELSS_1EEEEEENS4_6LayoutINS5_IJSC_SC_SC_EEENS5_IJNSA_ILi0EEESX_SX_EEEEENS5_IJNS4_10UnderscoreES10_S10_EEEEENS4_13SM90_TMA_LOADENS4_14ComposedLayoutINS4_7SwizzleILi2ELi4ELi3EEENS4_18smem_ptr_flag_bitsILi16EEENSV_INS5_IJSB_SI_EEENS5_IJSI_SC_EEEEEEEvNS4_8identityENS4_23SM90_TMA_LOAD_MULTICASTES1C_vS1D_EENS_8epilogue10collective6detail29Sm90TmaWarpSpecializedAdapterINS1H_15DefaultEpilogueISK_SL_SL_NS1G_6thread17LinearCombinationISK_Li1EffLNS1L_9ScaleType4KindE0ELNS_15FloatRoundStyleE2ESK_EENS1_15EpilogueDefaultEEEEEvvEEEEvNT_6ParamsE)
        /*0014*/ 	.word	0x00000008


	//----- nvinfo : EIATTR_MIN_STACK_SIZE
	.align		4
.L_17:
        /*0018*/ 	.byte	0x04, 0x12
        /*001a*/ 	.short	(.L_19 - .L_18)
	.align		4
.L_18:
        /*001c*/ 	.word	index@(_ZN7cutlass13device_kernelINS_4gemm6kernel13GemmUniversalIN4cute5tupleIJiiiiEEENS1_10collective13CollectiveMmaINS1_34MainloopSm90TmaGmmaWarpSpecializedILi11ENS5_IJNS4_1CILi8EEENSA_ILi1EEESC_EEENS1_32KernelTmaWarpSpecializedPingpongEEENS5_IJNSA_ILi64EEENSA_ILi256EEENSA_ILi32EEEEEENS_6half_tENS5_IJlSC_lEEESK_SL_NS4_8TiledMMAINS4_8MMA_AtomIJNS4_4SM904GMMA26MMA_64x256x16_F32F16F16_SSILNSP_5MajorE0ELSR_0ELNSP_7ScaleInE1ELSS_1EEEEEENS4_6LayoutINS5_IJSC_SC_SC_EEENS5_IJNSA_ILi0EEESX_SX_EEEEENS5_IJNS4_10UnderscoreES10_S10_EEEEENS4_13SM90_TMA_LOADENS4_14ComposedLayoutINS4_7SwizzleILi2ELi4ELi3EEENS4_18smem_ptr_flag_bitsILi16EEENSV_INS5_IJSB_SI_EEENS5_IJSI_SC_EEEEEEEvNS4_8identityENS4_23SM90_TMA_LOAD_MULTICASTES1C_vS1D_EENS_8epilogue10collective6detail29Sm90TmaWarpSpecializedAdapterINS1H_15DefaultEpilogueISK_SL_SL_NS1G_6thread17LinearCombinationISK_Li1EffLNS1L_9ScaleType4KindE0ELNS_15FloatRoundStyleE2ESK_EENS1_15EpilogueDefaultEEEEEvvEEEEvNT_6ParamsE)
        /*0020*/ 	.word	0x00000008
.L_19:


//--------------------- .nv.compat                --------------------------
	.section	.nv.compat,"",@"SHT_CUDA_COMPAT_INFO"
	.align	4
        /*0000*/ 	.byte	0x02, 0x09, 0x01, 0x00, 0x02, 0x02, 0x04, 0x00, 0x02, 0x05, 0x05, 0x00, 0x03, 0x07, 0x01, 0x01
        /*0010*/ 	.byte	0x02, 0x03, 0x01, 0x00, 0x02, 0x06, 0x01, 0x00, 0x04, 0x0b, 0x08, 0x00, 0x00, 0x00, 0x00, 0x00
        /*0020*/ 	.byte	0x00, 0x00, 0x00, 0x00


//--------------------- .nv.info._ZN7cutlass13device_kernelINS_4gemm6kernel13GemmUniversalIN4cute5tupleIJiiiiEEENS1_10collective13CollectiveMmaINS1_34MainloopSm90TmaGmmaWarpSpecializedILi11ENS5_IJNS4_1CILi8EEENSA_ILi1EEESC_EEENS1_32KernelTmaWarpSpecializedPingpongEEENS5_IJNSA_ILi64EEENSA_ILi256EEENSA_ILi32EEEEEENS_6half_tENS5_IJlSC_lEEESK_SL_NS4_8TiledMMAINS4_8MMA_AtomIJNS4_4SM904GMMA26MMA_64x256x16_F32F16F16_SSILNSP_5MajorE0ELSR_0ELNSP_7ScaleInE1ELSS_1EEEEEENS4_6LayoutINS5_IJSC_SC_SC_EEENS5_IJNSA_ILi0EEESX_SX_EEEEENS5_IJNS4_10UnderscoreES10_S10_EEEEENS4_13SM90_TMA_LOADENS4_14ComposedLayoutINS4_7SwizzleILi2ELi4ELi3EEENS4_18smem_ptr_flag_bitsILi16EEENSV_INS5_IJSB_SI_EEENS5_IJSI_SC_EEEEEEEvNS4_8identityENS4_23SM90_TMA_LOAD_MULTICASTES1C_vS1D_EENS_8epilogue10collective6detail29Sm90TmaWarpSpecializedAdapterINS1H_15DefaultEpilogueISK_SL_SL_NS1G_6thread17LinearCombinationISK_Li1EffLNS1L_9ScaleType4KindE0ELNS_15FloatRoundStyleE2ESK_EENS1_15EpilogueDefaultEEEEEvvEEEEvNT_6ParamsE --------------------------
	.section	.nv.info._ZN7cutlass13device_kernelINS_4gemm6kernel13GemmUniversalIN4cute5tupleIJiiiiEEENS1_10collective13CollectiveMmaINS1_34MainloopSm90TmaGmmaWarpSpecializedILi11ENS5_IJNS4_1CILi8EEENSA_ILi1EEESC_EEENS1_32KernelTmaWarpSpecializedPingpongEEENS5_IJNSA_ILi64EEENSA_ILi256EEENSA_ILi32EEEEEENS_6half_tENS5_IJlSC_lEEESK_SL_NS4_8TiledMMAINS4_8MMA_AtomIJNS4_4SM904GMMA26MMA_64x256x16_F32F16F16_SSILNSP_5MajorE0ELSR_0ELNSP_7ScaleInE1ELSS_1EEEEEENS4_6LayoutINS5_IJSC_SC_SC_EEENS5_IJNSA_ILi0EEESX_SX_EEEEENS5_IJNS4_10UnderscoreES10_S10_EEEEENS4_13SM90_TMA_LOADENS4_14ComposedLayoutINS4_7SwizzleILi2ELi4ELi3EEENS4_18smem_ptr_flag_bitsILi16EEENSV_INS5_IJSB_SI_EEENS5_IJSI_SC_EEEEEEEvNS4_8identityENS4_23SM90_TMA_LOAD_MULTICASTES1C_vS1D_EENS_8epilogue10collective6detail29Sm90TmaWarpSpecializedAdapterINS1H_15DefaultEpilogueISK_SL_SL_NS1G_6thread17LinearCombinationISK_Li1EffLNS1L_9ScaleType4KindE0ELNS_15FloatRoundStyleE2ESK_EENS1_15EpilogueDefaultEEEEEvvEEEEvNT_6ParamsE,"",@"SHT_CUDA_INFO"
	.sectionflags	@""
	.align	4


	//----- nvinfo : EIATTR_CUDA_API_VERSION
	.align		4
        /*0000*/ 	.byte	0x04, 0x37
        /*0002*/ 	.short	(.L_21 - .L_20)
.L_20:
        /*0004*/ 	.word	0x00000082


	//----- nvinfo : EIATTR_KPARAM_INFO
	.align		4
.L_21:
        /*0008*/ 	.byte	0x04, 0x17
        /*000a*/ 	.short	(.L_23 - .L_22)
.L_22:
        /*000c*/ 	.word	0x00000000
        /*0010*/ 	.short	0x0000
        /*0012*/ 	.short	0x0070
        /*0014*/ 	.byte	0x00, 0xf0, 0x01, 0x10


	//----- nvinfo : EIATTR_SPARSE_MMA_MASK
	.align		4
.L_23:
        /*0018*/ 	.byte	0x03, 0x50
        /*001a*/ 	.short	0x0000


	//----- nvinfo : EIATTR_MAXREG_COUNT
	.align		4
        /*001c*/ 	.byte	0x03, 0x1b
        /*001e*/ 	.short	0x00a8


	//----- nvinfo : EIATTR_NUM_BARRIERS
	.align		4
        /*0020*/ 	.byte	0x02, 0x4c
        /*0022*/ 	.byte	0x01
	.zero		1


	//----- nvinfo : EIATTR_EXTERNS
	.align		4
        /*0024*/ 	.byte	0x04, 0x0f
        /*0026*/ 	.short	(.L_25 - .L_24)


	//   ....[0]....
	.align		4
.L_24:
        /*0028*/ 	.word	index@(__assertfail)


	//----- nvinfo : EIATTR_ANNOTATIONS
	.align		4
.L_25:
        /*002c*/ 	.byte	0x04, 0x55
        /*002e*/ 	.short	(.L_27 - .L_26)


	//   ....[0]....
.L_26:
        /*0030*/ 	.word	0x00000001
        /*0034*/ 	.byte	0xc0, 0x0e, 0x00, 0x00, 0x01, 0x00, 0x00, 0x00, 0x20, 0x9e, 0x00, 0x00, 0x01, 0x00, 0x00, 0x00
        /*0044*/ 	.byte	0xa0, 0xaa, 0x00, 0x00


	//----- nvinfo : EIATTR_MERCURY_ISA_VERSION
	.align		4
.L_27:
        /*0048*/ 	.byte	0x03, 0x5f
        /*004a*/ 	.short	0x0101


	//----- nvinfo : EIATTR_INT_WARP_WIDE_INSTR_OFFSETS
	.align		4
        /*004c*/ 	.byte	0x04, 0x31
        /*004e*/ 	.short	(.L_29 - .L_28)


	//   ....[0]....
.L_28:
        /*0050*/ 	.word	0x00000680


	//   ....[1]....
        /*0054*/ 	.word	0x000006a0


	//   ....[2]....
        /*0058*/ 	.word	0x000006c0


	//   ....[3]....
        /*005c*/ 	.word	0x00000800


	//   ....[4]....
        /*0060*/ 	.word	0x00000810


	//   ....[5]....
        /*0064*/ 	.word	0x00000820


	//   ....[6]....
        /*0068*/ 	.word	0x000008b0


	//   ....[7]....
        /*006c*/ 	.word	0x00000900


	//   ....[8]....
        /*0070*/ 	.word	0x00001f50


	//----- nvinfo : EIATTR_COOP_GROUP_MASK_REGIDS
	.align		4
.L_29:
        /*0074*/ 	.byte	0x04, 0x29
        /*0076*/ 	.short	(.L_31 - .L_30)


	//   ....[0]....
.L_30:
        /*0078*/ 	.word	0xffffffff


	//   ....[1]....
        /*007c*/ 	.word	0xffffffff


	//   ....[2]....
        /*0080*/ 	.word	0xffffffff


	//   ....[3]....
        /*0084*/ 	.word	0xffffffff


	//   ....[4]....
        /*0088*/ 	.word	0xffffffff


	//   ....[5]....
        /*008c*/ 	.word	0xffffffff


	//   ....[6]....
        /*0090*/ 	.word	0xffffffff


	//----- nvinfo : EIATTR_COOP_GROUP_INSTR_OFFSETS
	.align		4
.L_31:
        /*0094*/ 	.byte	0x04, 0x28
        /*0096*/ 	.short	(.L_33 - .L_32)


	//   ....[0]....
.L_32:
        /*0098*/ 	.word	0x00000070


	//   ....[1]....
        /*009c*/ 	.word	0x00000080


	//   ....[2]....
        /*00a0*/ 	.word	0x00000140


	//   ....[3]....
        /*00a4*/ 	.word	0x00000430


	//   ....[4]....
        /*00a8*/ 	.word	0x00000470


	//   ....[5]....
        /*00ac*/ 	.word	0x00000840


	//   ....[6]....
        /*00b0*/ 	.word	0x00000a60


	//----- nvinfo : EIATTR_REG_RECONFIG
	.align		4
.L_33:
        /*00b4*/ 	.byte	0x01, 0x54
	.zero		2


	//----- nvinfo : EIATTR_SYSCALL_OFFSETS
	.align		4
        /*00b8*/ 	.byte	0x04, 0x46
        /*00ba*/ 	.short	(.L_35 - .L_34)


	//   ....[0]....
.L_34:
        /*00bc*/ 	.word	0x000018f0


	//----- nvinfo : EIATTR_MBARRIER_INSTR_OFFSETS
	.align		4
.L_35:
        /*00c0*/ 	.byte	0x04, 0x39
        /*00c2*/ 	.short	(.L_37 - .L_36)


	//   ....[0]....
.L_36:
        /*00c4*/ 	.word	0x000002a0
        /*00c8*/ 	.word	0x000000ff
        /*00cc*/ 	.word	0x00000000
        /*00d0*/ 	.short	0x0100
        /*00d2*/ 	.byte	0x08
	.zero		1


	//   ....[1]....
        /*00d4*/ 	.word	0x000002b0
        /*00d8*/ 	.word	0x000000ff
        /*00dc*/ 	.word	0x00000058
        /*00e0*/ 	.short	0x0100
        /*00e2*/ 	.byte	0x08
	.zero		1


	//   ....[2]....
        /*00e4*/ 	.word	0x000002c0
        /*00e8*/ 	.word	0x000000ff
        /*00ec*/ 	.word	0x00000008
        /*00f0*/ 	.short	0x0100
        /*00f2*/ 	.byte	0x08
	.zero		1


	//   ....[3]....
        /*00f4*/ 	.word	0x000002d0
        /*00f8*/ 	.word	0x000000ff
        /*00fc*/ 	.word	0x00000060
        /*0100*/ 	.short	0x0100
        /*0102*/ 	.byte	0x08
	.zero		1


	//   ....[4]....
        /*0104*/ 	.word	0x000002e0
        /*0108*/ 	.word	0x000000ff
        /*010c*/ 	.word	0x00000010
        /*0110*/ 	.short	0x0100
        /*0112*/ 	.byte	0x08
	.zero		1


	//   ....[5]....
        /*0114*/ 	.word	0x000002f0
        /*0118*/ 	.word	0x000000ff
        /*011c*/ 	.word	0x00000068
        /*0120*/ 	.short	0x0100
        /*0122*/ 	.byte	0x08
	.zero		1


	//   ....[6]....
        /*0124*/ 	.word	0x00000300
        /*0128*/ 	.word	0x000000ff
        /*012c*/ 	.word	0x00000018
        /*0130*/ 	.short	0x0100
        /*0132*/ 	.byte	0x08
	.zero		1


	//   ....[7]....
        /*0134*/ 	.word	0x00000310
        /*0138*/ 	.word	0x000000ff
        /*013c*/ 	.word	0x00000070
        /*0140*/ 	.short	0x0100
        /*0142*/ 	.byte	0x08
	.zero		1


	//   ....[8]....
        /*0144*/ 	.word	0x00000320
        /*0148*/ 	.word	0x000000ff
        /*014c*/ 	.word	0x00000020
        /*0150*/ 	.short	0x0100
        /*0152*/ 	.byte	0x08
	.zero		1


	//   ....[9]....
        /*0154*/ 	.word	0x00000330
        /*0158*/ 	.word	0x000000ff
        /*015c*/ 	.word	0x00000078
        /*0160*/ 	.short	0x0100
        /*0162*/ 	.byte	0x08
	.zero		1


	//   ....[10]....
        /*0164*/ 	.word	0x00000340
        /*0168*/ 	.word	0x000000ff
        /*016c*/ 	.word	0x00000028
        /*0170*/ 	.short	0x0100
        /*0172*/ 	.byte	0x08
	.zero		1


	//   ....[11]....
        /*0174*/ 	.word	0x00000350
        /*0178*/ 	.word	0x000000ff
        /*017c*/ 	.word	0x00000080
        /*0180*/ 	.short	0x0100
        /*0182*/ 	.byte	0x08
	.zero		1


	//   ....[12]....
        /*0184*/ 	.word	0x00000360
        /*0188*/ 	.word	0x000000ff
        /*018c*/ 	.word	0x00000030
        /*0190*/ 	.short	0x0100
        /*0192*/ 	.byte	0x08
	.zero		1


	//   ....[13]....
        /*0194*/ 	.word	0x00000370
        /*0198*/ 	.word	0x000000ff
        /*019c*/ 	.word	0x00000088
        /*01a0*/ 	.short	0x0100
        /*01a2*/ 	.byte	0x08
	.zero		1


	//   ....[14]....
        /*01a4*/ 	.word	0x00000380
        /*01a8*/ 	.word	0x000000ff
        /*01ac*/ 	.word	0x00000038
        /*01b0*/ 	.short	0x0100
        /*01b2*/ 	.byte	0x08
	.zero		1


	//   ....[15]....
        /*01b4*/ 	.word	0x00000390
        /*01b8*/ 	.word	0x000000ff
        /*01bc*/ 	.word	0x00000090
        /*01c0*/ 	.short	0x0100
        /*01c2*/ 	.byte	0x08
	.zero		1


	//   ....[16]....
        /*01c4*/ 	.word	0x000003a0
        /*01c8*/ 	.word	0x000000ff
        /*01cc*/ 	.word	0x00000040
        /*01d0*/ 	.short	0x0100
        /*01d2*/ 	.byte	0x08
	.zero		1


	//   ....[17]....
        /*01d4*/ 	.word	0x000003b0
        /*01d8*/ 	.word	0x000000ff
        /*01dc*/ 	.word	0x00000098
        /*01e0*/ 	.short	0x0100
        /*01e2*/ 	.byte	0x08
	.zero		1


	//   ....[18]....
        /*01e4*/ 	.word	0x000003c0
        /*01e8*/ 	.word	0x000000ff
        /*01ec*/ 	.word	0x00000048
        /*01f0*/ 	.short	0x0100
        /*01f2*/ 	.byte	0x08
	.zero		1


	//   ....[19]....
        /*01f4*/ 	.word	0x000003d0
        /*01f8*/ 	.word	0x000000ff
        /*01fc*/ 	.word	0x000000a0
        /*0200*/ 	.short	0x0100
        /*0202*/ 	.byte	0x08
	.zero		1


	//   ....[20]....
        /*0204*/ 	.word	0x000003e0
        /*0208*/ 	.word	0x000000ff
        /*020c*/ 	.word	0x00000050
        /*0210*/ 	.short	0x0100
        /*0212*/ 	.byte	0x08
	.zero		1


	//   ....[21]....
        /*0214*/ 	.word	0x000003f0
        /*0218*/ 	.word	0x000000ff
        /*021c*/ 	.word	0x000000a8
        /*0220*/ 	.short	0x0100
        /*0222*/ 	.byte	0x08
	.zero		1


	//   ....[22]....
        /*0224*/ 	.word	0x00000940
        /*0228*/ 	.word	0x000000ff
        /*022c*/ 	.word	0x000000e0
        /*0230*/ 	.short	0x0100
        /*0232*/ 	.byte	0x08
	.zero		1


	//   ....[23]....
        /*0234*/ 	.word	0x000009c0
        /*0238*/ 	.word	0x000000ff
        /*023c*/ 	.word	0x000000e8
        /*0240*/ 	.short	0x0100
        /*0242*/ 	.byte	0x08
	.zero		1


	//   ....[24]....
        /*0244*/ 	.word	0x000009e0
        /*0248*/ 	.word	0x000000ff
        /*024c*/ 	.word	0x000000c0
        /*0250*/ 	.short	0x0100
        /*0252*/ 	.byte	0x09
	.zero		1


	//   ....[25]....
        /*0254*/ 	.word	0x000009f0
        /*0258*/ 	.word	0x000000ff
        /*025c*/ 	.word	0x000000c8
        /*0260*/ 	.short	0x0100
        /*0262*/ 	.byte	0x09
	.zero		1


	//   ....[26]....
        /*0264*/ 	.word	0x00000a00
        /*0268*/ 	.word	0x000000ff
        /*026c*/ 	.word	0x000000d0
        /*0270*/ 	.short	0x0100
        /*0272*/ 	.byte	0x09
	.zero		1


	//   ....[27]....
        /*0274*/ 	.word	0x00000a10
        /*0278*/ 	.word	0x000000ff
        /*027c*/ 	.word	0x000000d8
        /*0280*/ 	.short	0x0100
        /*0282*/ 	.byte	0x09
	.zero		1


	//   ....[28]....
        /*0284*/ 	.word	0x000017d0
        /*0288*/ 	.word	0x0000009f
        /*028c*/ 	.word	0x00000000
        /*0290*/ 	.short	0x010a
        /*0292*/ 	.byte	0x2a
	.zero		1


	//   ....[29]....
        /*0294*/ 	.word	0x00001970
        /*0298*/ 	.word	0x00000003
        /*029c*/ 	.word	0x00000000
        /*02a0*/ 	.short	0x010a
        /*02a2*/ 	.byte	0x3f
	.zero		1


	//   ....[30]....
        /*02a4*/ 	.word	0x000019d0
        /*02a8*/ 	.word	0x00000003
        /*02ac*/ 	.word	0x00000000
        /*02b0*/ 	.short	0x010a
        /*02b2*/ 	.byte	0x3f
	.zero		1


	//   ....[31]....
        /*02b4*/ 	.word	0x00001c40
        /*02b8*/ 	.word	0x000000ff
        /*02bc*/ 	.word	0x00000000
        /*02c0*/ 	.short	0x010a
        /*02c2*/ 	.byte	0x04
	.zero		1


	//   ....[32]....
        /*02c4*/ 	.word	0x00001c80
        /*02c8*/ 	.word	0x000000ff
        /*02cc*/ 	.word	0x00000000
        /*02d0*/ 	.short	0x010a
        /*02d2*/ 	.byte	0x04
	.zero		1


	//   ....[33]....
        /*02d4*/ 	.word	0x00001df0
        /*02d8*/ 	.word	0x00000005
        /*02dc*/ 	.word	0x00000000
        /*02e0*/ 	.short	0x0101
        /*02e2*/ 	.byte	0x3f
	.zero		1


	//   ....[34]....
        /*02e4*/ 	.word	0x00001ef0
        /*02e8*/ 	.word	0x000000a0
        /*02ec*/ 	.word	0x00000000
        /*02f0*/ 	.short	0x0101
        /*02f2*/ 	.byte	0x2d
	.zero		1


	//   ....[35]....
        /*02f4*/ 	.word	0x00001ff0
        /*02f8*/ 	.word	0x00000003
        /*02fc*/ 	.word	0x00000000
        /*0300*/ 	.short	0x0101
        /*0302*/ 	.byte	0x3f
	.zero		1


	//   ....[36]....
        /*0304*/ 	.word	0x000020b0
        /*0308*/ 	.word	0x0000009f
        /*030c*/ 	.word	0x00000010
        /*0310*/ 	.short	0x010a
        /*0312*/ 	.byte	0x2a
	.zero		1


	//   ....[37]....
        /*0314*/ 	.word	0x00009e40
        /*0318*/ 	.word	0x000000a2
        /*031c*/ 	.word	0x00000000
        /*0320*/ 	.short	0x0101
        /*0322*/ 	.byte	0x2d
	.zero		1


	//   ....[38]....
        /*0324*/ 	.word	0x0000a7f0
        /*0328*/ 	.word	0x0000000c
        /*032c*/ 	.word	0x00000058
        /*0330*/ 	.short	0x010a
        /*0332*/ 	.byte	0x3f
	.zero		1


	//   ....[39]....
        /*0334*/ 	.word	0x0000abb0
        /*0338*/ 	.word	0x00000004
        /*033c*/ 	.word	0x000000e8
        /*0340*/ 	.short	0x0101
        /*0342*/ 	.byte	0x3f
	.zero		1


	//   ....[40]....
        /*0344*/ 	.word	0x0000b340
        /*0348*/ 	.word	0x00000007
        /*034c*/ 	.word	0x00000000
        /*0350*/ 	.short	0x010a
        /*0352*/ 	.byte	0x3f
	.zero		1


	//   ....[41]....
        /*0354*/ 	.word	0x0000b3c0
        /*0358*/ 	.word	0x00000009
        /*035c*/ 	.word	0x00000000
        /*0360*/ 	.short	0x010a
        /*0362*/ 	.byte	0x3f
	.zero		1


	//   ....[42]....
        /*0364*/ 	.word	0x0000b450
        /*0368*/ 	.word	0x00000006
        /*036c*/ 	.word	0x00000000
        /*0370*/ 	.short	0x010a
        /*0372*/ 	.byte	0x3f
	.zero		1


	//   ....[43]....
        /*0374*/ 	.word	0x0000b4e0
        /*0378*/ 	.word	0x00000009
        /*037c*/ 	.word	0x00000000
        /*0380*/ 	.short	0x010a
        /*0382*/ 	.byte	0x3f
	.zero		1


	//   ....[44]....
        /*0384*/ 	.word	0x0000b570
        /*0388*/ 	.word	0x00000006
        /*038c*/ 	.word	0x00000000
        /*0390*/ 	.short	0x010a
        /*0392*/ 	.byte	0x3f
	.zero		1


	//   ....[45]....
        /*0394*/ 	.word	0x0000b600
        /*0398*/ 	.word	0x00000009
        /*039c*/ 	.word	0x00000000
        /*03a0*/ 	.short	0x010a
        /*03a2*/ 	.byte	0x3f
	.zero		1


	//   ....[46]....
        /*03a4*/ 	.word	0x0000b690
        /*03a8*/ 	.word	0x00000006
        /*03ac*/ 	.word	0x00000000
        /*03b0*/ 	.short	0x010a
        /*03b2*/ 	.byte	0x3f
	.zero		1


	//   ....[47]....
        /*03b4*/ 	.word	0x0000b720
        /*03b8*/ 	.word	0x00000009
        /*03bc*/ 	.word	0x00000000
        /*03c0*/ 	.short	0x010a
        /*03c2*/ 	.byte	0x3f
	.zero		1


	//   ....[48]....
        /*03c4*/ 	.word	0x0000b7b0
        /*03c8*/ 	.word	0x00000006
        /*03cc*/ 	.word	0x00000000
        /*03d0*/ 	.short	0x010a
        /*03d2*/ 	.byte	0x3f
	.zero		1


	//   ....[49]....
        /*03d4*/ 	.word	0x0000b840
        /*03d8*/ 	.word	0x00000009
        /*03dc*/ 	.word	0x00000000
        /*03e0*/ 	.short	0x010a
        /*03e2*/ 	.byte	0x3f
	.zero		1


	//   ....[50]....
        /*03e4*/ 	.word	0x0000b8d0
        /*03e8*/ 	.word	0x00000003
        /*03ec*/ 	.word	0x00000000
        /*03f0*/ 	.short	0x010a
        /*03f2*/ 	.byte	0x3f
	.zero		1


	//   ....[51]....
        /*03f4*/ 	.word	0x0000b930
        /*03f8*/ 	.word	0x000000a1
        /*03fc*/ 	.word	0x00000000
        /*0400*/ 	.short	0x010a
        /*0402*/ 	.byte	0x3f
	.zero		1


	//   ....[52]....
        /*0404*/ 	.word	0x0000b980
        /*0408*/ 	.word	0x00000003
        /*040c*/ 	.word	0x00000000
        /*0410*/ 	.short	0x010a
        /*0412*/ 	.byte	0x3f
	.zero		1


	//   ....[53]....
        /*0414*/ 	.word	0x0000b9e0
        /*0418*/ 	.word	0x00000005
        /*041c*/ 	.word	0x00000000
        /*0420*/ 	.short	0x010a
        /*0422*/ 	.byte	0x3f
	.zero		1


	//   ....[54]....
        /*0424*/ 	.word	0x0000ba30
        /*0428*/ 	.word	0x000000a1
        /*042c*/ 	.word	0x00000010
        /*0430*/ 	.short	0x010a
        /*0432*/ 	.byte	0x3f
	.zero		1


	//   ....[55]....
        /*0434*/ 	.word	0x0000bb00
        /*0438*/ 	.word	0x0000000c
        /*043c*/ 	.word	0x00000058
        /*0440*/ 	.short	0x010a
        /*0442*/ 	.byte	0x3f
	.zero		1


	//   ....[56]....
        /*0444*/ 	.word	0x0000bbd0
        /*0448*/ 	.word	0x00000007
        /*044c*/ 	.word	0x00000000
        /*0450*/ 	.short	0x010a
        /*0452*/ 	.byte	0x3f
	.zero		1


	//   ....[57]....
        /*0454*/ 	.word	0x0000bc20
        /*0458*/ 	.word	0x00000009
        /*045c*/ 	.word	0x00000000
        /*0460*/ 	.short	0x010a
        /*0462*/ 	.byte	0x3f
	.zero		1


	//   ....[58]....
        /*0464*/ 	.word	0x0000bc70
        /*0468*/ 	.word	0x00000006
        /*046c*/ 	.word	0x00000000
        /*0470*/ 	.short	0x010a
        /*0472*/ 	.byte	0x3f
	.zero		1


	//   ....[59]....
        /*0474*/ 	.word	0x0000bcc0
        /*0478*/ 	.word	0x00000009
        /*047c*/ 	.word	0x00000000
        /*0480*/ 	.short	0x010a
        /*0482*/ 	.byte	0x3f
	.zero		1


	//   ....[60]....
        /*0484*/ 	.word	0x0000bd10
        /*0488*/ 	.word	0x00000006
        /*048c*/ 	.word	0x00000000
        /*0490*/ 	.short	0x010a
        /*0492*/ 	.byte	0x3f
	.zero		1


	//   ....[61]....
        /*0494*/ 	.word	0x0000bd60
        /*0498*/ 	.word	0x00000009
        /*049c*/ 	.word	0x00000000
        /*04a0*/ 	.short	0x010a
        /*04a2*/ 	.byte	0x3f
	.zero		1


	//   ....[62]....
        /*04a4*/ 	.word	0x0000bdb0
        /*04a8*/ 	.word	0x00000006
        /*04ac*/ 	.word	0x00000000
        /*04b0*/ 	.short	0x010a
        /*04b2*/ 	.byte	0x3f
	.zero		1


	//   ....[63]....
        /*04b4*/ 	.word	0x0000be00
        /*04b8*/ 	.word	0x00000009
        /*04bc*/ 	.word	0x00000000
        /*04c0*/ 	.short	0x010a
        /*04c2*/ 	.byte	0x3f
	.zero		1


	//   ....[64]....
        /*04c4*/ 	.word	0x0000be50
        /*04c8*/ 	.word	0x00000006
        /*04cc*/ 	.word	0x00000000
        /*04d0*/ 	.short	0x010a
        /*04d2*/ 	.byte	0x3f
	.zero		1


	//   ....[65]....
        /*04d4*/ 	.word	0x0000bea0
        /*04d8*/ 	.word	0x00000009
        /*04dc*/ 	.word	0x00000000
        /*04e0*/ 	.short	0x010a
        /*04e2*/ 	.byte	0x3f
	.zero		1


	//----- nvinfo : EIATTR_NUM_MBARRIERS
	.align		4
.L_37:
        /*04e4*/ 	.byte	0x03, 0x38
        /*04e6*/ 	.short	0x001c


	//----- nvinfo : EIATTR_EXIT_INSTR_OFFSETS
	.align		4
        /*04e8*/ 	.byte	0x04, 0x1c
        /*04ea*/ 	.short	(.L_39 - .L_38)


	//   ....[0]....
.L_38:
        /*04ec*/ 	.word	0x00001500


	//   ....[1]....
        /*04f0*/ 	.word	0x00001560


	//   ....[2]....
        /*04f4*/ 	.word	0x0000a4d0


	//   ....[3]....
        /*04f8*/ 	.word	0x0000a500


	//   ....[4]....
        /*04fc*/ 	.word	0x0000b920


	//----- nvinfo : EIATTR_MAX_THREADS
	.align		4
.L_39:
        /*0500*/ 	.byte	0x04, 0x05
        /*0502*/ 	.short	(.L_41 - .L_40)
.L_40:
        /*0504*/ 	.word	0x00000180
        /*0508*/ 	.word	0x00000001
        /*050c*/ 	.word	0x00000001


	//----- nvinfo : EIATTR_CRS_STACK_SIZE
	.align		4
.L_41:
        /*0510*/ 	.byte	0x04, 0x1e
        /*0512*/ 	.short	(.L_43 - .L_42)
.L_42:
        /*0514*/ 	.word	0x00000000


	//----- nvinfo : EIATTR_CBANK_PARAM_SIZE
	.align		4
.L_43:
        /*0518*/ 	.byte	0x03, 0x19
        /*051a*/ 	.short	0x0470


	//----- nvinfo : EIATTR_PARAM_CBANK
	.align		4
        /*051c*/ 	.byte	0x04, 0x0a
        /*051e*/ 	.short	(.L_45 - .L_44)
	.align		4
.L_44:
        /*0520*/ 	.word	index@(.nv.constant0._ZN7cutlass13device_kernelINS_4gemm6kernel13GemmUniversalIN4cute5tupleIJiiiiEEENS1_10collective13CollectiveMmaINS1_34MainloopSm90TmaGmmaWarpSpecializedILi11ENS5_IJNS4_1CILi8EEENSA_ILi1EEESC_EEENS1_32KernelTmaWarpSpecializedPingpongEEENS5_IJNSA_ILi64EEENSA_ILi256EEENSA_ILi32EEEEEENS_6half_tENS5_IJlSC_lEEESK_SL_NS4_8TiledMMAINS4_8MMA_AtomIJNS4_4SM904GMMA26MMA_64x256x16_F32F16F16_SSILNSP_5MajorE0ELSR_0ELNSP_7ScaleInE1ELSS_1EEEEEENS4_6LayoutINS5_IJSC_SC_SC_EEENS5_IJNSA_ILi0EEESX_SX_EEEEENS5_IJNS4_10UnderscoreES10_S10_EEEEENS4_13SM90_TMA_LOADENS4_14ComposedLayoutINS4_7SwizzleILi2ELi4ELi3EEENS4_18smem_ptr_flag_bitsILi16EEENSV_INS5_IJSB_SI_EEENS5_IJSI_SC_EEEEEEEvNS4_8identityENS4_23SM90_TMA_LOAD_MULTICASTES1C_vS1D_EENS_8epilogue10collective6detail29Sm90TmaWarpSpecializedAdapterINS1H_15DefaultEpilogueISK_SL_SL_NS1G_6thread17LinearCombinationISK_Li1EffLNS1L_9ScaleType4KindE0ELNS_15FloatRoundStyleE2ESK_EENS1_15EpilogueDefaultEEEEEvvEEEEvNT_6ParamsE)
        /*0524*/ 	.short	0x0210
        /*0526*/ 	.short	0x0470


	//----- nvinfo : EIATTR_SW_WAR
	.align		4
.L_45:
        /*0528*/ 	.byte	0x04, 0x36
        /*052a*/ 	.short	(.L_47 - .L_46)
.L_46:
        /*052c*/ 	.word	0x00000008
.L_47:


//--------------------- .nv.callgraph             --------------------------
	.section	.nv.callgraph,"",@"SHT_CUDA_CALLGRAPH"
	.align	4
	.sectionentsize	8
	.align		4
        /*0000*/ 	.word	0x00000000
	.align		4
        /*0004*/ 	.word	0xffffffff
	.align		4
        /*0008*/ 	.word	index@(_ZN7cutlass13device_kernelINS_4gemm6kernel13GemmUniversalIN4cute5tupleIJiiiiEEENS1_10collective13CollectiveMmaINS1_34MainloopSm90TmaGmmaWarpSpecializedILi11ENS5_IJNS4_1CILi8EEENSA_ILi1EEESC_EEENS1_32KernelTmaWarpSpecializedPingpongEEENS5_IJNSA_ILi64EEENSA_ILi256EEENSA_ILi32EEEEEENS_6half_tENS5_IJlSC_lEEESK_SL_NS4_8TiledMMAINS4_8MMA_AtomIJNS4_4SM904GMMA26MMA_64x256x16_F32F16F16_SSILNSP_5MajorE0ELSR_0ELNSP_7ScaleInE1ELSS_1EEEEEENS4_6LayoutINS5_IJSC_SC_SC_EEENS5_IJNSA_ILi0EEESX_SX_EEEEENS5_IJNS4_10UnderscoreES10_S10_EEEEENS4_13SM90_TMA_LOADENS4_14ComposedLayoutINS4_7SwizzleILi2ELi4ELi3EEENS4_18smem_ptr_flag_bitsILi16EEENSV_INS5_IJSB_SI_EEENS5_IJSI_SC_EEEEEEEvNS4_8identityENS4_23SM90_TMA_LOAD_MULTICASTES1C_vS1D_EENS_8epilogue10collective6detail29Sm90TmaWarpSpecializedAdapterINS1H_15DefaultEpilogueISK_SL_SL_NS1G_6thread17LinearCombinationISK_Li1EffLNS1L_9ScaleType4KindE0ELNS_15FloatRoundStyleE2ESK_EENS1_15EpilogueDefaultEEEEEvvEEEEvNT_6ParamsE)
	.align		4
        /*000c*/ 	.word	index@(__assertfail)
	.align		4
        /*0010*/ 	.word	0x00000000
	.align		4
        /*0014*/ 	.word	0xfffffffe
	.align		4
        /*0018*/ 	.word	0x00000000
	.align		4
        /*001c*/ 	.word	0xfffffffd
	.align		4
        /*0020*/ 	.word	0x00000000
	.align		4
        /*0024*/ 	.word	0xfffffffc


//--------------------- .nv.constant4             --------------------------
	.section	.nv.constant4,"a",@progbits
	.align	8
	.align		8
.nv.constant4:
        /*0000*/ 	.dword	__assertfail
	.align		8
        /*0008*/ 	.dword	__unnamed_1
	.align		8
        /*0010*/ 	.dword	_ZN40_INTERNAL_9b7e63bd_4_k_cu_aa26b877_217934cuda3std3__45__cpo5beginE
	.align		8
        /*0018*/ 	.dword	_ZN40_INTERNAL_9b7e63bd_4_k_cu_aa26b877_217934cuda3std3__45__cpo3endE
	.align		8
        /*0020*/ 	.dword	_ZN40_INTERNAL_9b7e63bd_4_k_cu_aa26b877_217934cuda3std3__45__cpo6cbeginE
	.align		8
        /*0028*/ 	.dword	_ZN40_INTERNAL_9b7e63bd_4_k_cu_aa26b877_217934cuda3std3__45__cpo4cendE
	.align		8
        /*0030*/ 	.dword	_ZN40_INTERNAL_9b7e63bd_4_k_cu_aa26b877_217934cuda3std3__442_GLOBAL__N__9b7e63bd_4_k_cu_aa26b877_217936ignoreE
	.align		8
        /*0038*/ 	.dword	_ZN40_INTERNAL_9b7e63bd_4_k_cu_aa26b877_217934cuda3std3__419piecewise_constructE
	.align		8
        /*0040*/ 	.dword	_ZN40_INTERNAL_9b7e63bd_4_k_cu_aa26b877_217934cuda3std3__48in_placeE
	.align		8
        /*0048*/ 	.dword	_ZN40_INTERNAL_9b7e63bd_4_k_cu_aa26b877_217934cuda3std6ranges3__45__cpo4swapE
	.align		8
        /*0050*/ 	.dword	_ZN40_INTERNAL_9b7e63bd_4_k_cu_aa26b877_217934cuda3std6ranges3__45__cpo9iter_moveE
	.align		8
        /*0058*/ 	.dword	_ZN40_INTERNAL_9b7e63bd_4_k_cu_aa26b877_217934cute7productE
	.align		8
        /*0060*/ 	.dword	_ZN40_INTERNAL_9b7e63bd_4_k_cu_aa26b877_217934cute1_E
	.align		8
        /*0068*/ 	.dword	$str$22
	.align		8
        /*0070*/ 	.dword	$str$23


//--------------------- .text._ZN7cutlass13device_kernelINS_4gemm6kernel13GemmUniversalIN4cute5tupleIJiiiiEEENS1_10collective13CollectiveMmaINS1_34MainloopSm90TmaGmmaWarpSpecializedILi11ENS5_IJNS4_1CILi8EEENSA_ILi1EEESC_EEENS1_32KernelTmaWarpSpecializedPingpongEEENS5_IJNSA_ILi64EEENSA_ILi256EEENSA_ILi32EEEEEENS_6half_tENS5_IJlSC_lEEESK_SL_NS4_8TiledMMAINS4_8MMA_AtomIJNS4_4SM904GMMA26MMA_64x256x16_F32F16F16_SSILNSP_5MajorE0ELSR_0ELNSP_7ScaleInE1ELSS_1EEEEEENS4_6LayoutINS5_IJSC_SC_SC_EEENS5_IJNSA_ILi0EEESX_SX_EEEEENS5_IJNS4_10UnderscoreES10_S10_EEEEENS4_13SM90_TMA_LOADENS4_14ComposedLayoutINS4_7SwizzleILi2ELi4ELi3EEENS4_18smem_ptr_flag_bitsILi16EEENSV_INS5_IJSB_SI_EEENS5_IJSI_SC_EEEEEEEvNS4_8identityENS4_23SM90_TMA_LOAD_MULTICASTES1C_vS1D_EENS_8epilogue10collective6detail29Sm90TmaWarpSpecializedAdapterINS1H_15DefaultEpilogueISK_SL_SL_NS1G_6thread17LinearCombinationISK_Li1EffLNS1L_9ScaleType4KindE0ELNS_15FloatRoundStyleE2ESK_EENS1_15EpilogueDefaultEEEEEvvEEEEvNT_6ParamsE --------------------------
	.section	.text._ZN7cutlass13device_kernelINS_4gemm6kernel13GemmUniversalIN4cute5tupleIJiiiiEEENS1_10collective13CollectiveMmaINS1_34MainloopSm90TmaGmmaWarpSpecializedILi11ENS5_IJNS4_1CILi8EEENSA_ILi1EEESC_EEENS1_32KernelTmaWarpSpecializedPingpongEEENS5_IJNSA_ILi64EEENSA_ILi256EEENSA_ILi32EEEEEENS_6half_tENS5_IJlSC_lEEESK_SL_NS4_8TiledMMAINS4_8MMA_AtomIJNS4_4SM904GMMA26MMA_64x256x16_F32F16F16_SSILNSP_5MajorE0ELSR_0ELNSP_7ScaleInE1ELSS_1EEEEEENS4_6LayoutINS5_IJSC_SC_SC_EEENS5_IJNSA_ILi0EEESX_SX_EEEEENS5_IJNS4_10UnderscoreES10_S10_EEEEENS4_13SM90_TMA_LOADENS4_14ComposedLayoutINS4_7SwizzleILi2ELi4ELi3EEENS4_18smem_ptr_flag_bitsILi16EEENSV_INS5_IJSB_SI_EEENS5_IJSI_SC_EEEEEEEvNS4_8identityENS4_23SM90_TMA_LOAD_MULTICASTES1C_vS1D_EENS_8epilogue10collective6detail29Sm90TmaWarpSpecializedAdapterINS1H_15DefaultEpilogueISK_SL_SL_NS1G_6thread17LinearCombinationISK_Li1EffLNS1L_9ScaleType4KindE0ELNS_15FloatRoundStyleE2ESK_EENS1_15EpilogueDefaultEEEEEvvEEEEvNT_6ParamsE,"ax",@progbits
	.align	128
.text._ZN7cutlass13device_kernelINS_4gemm6kernel13GemmUniversalIN4cute5tupleIJiiiiEEENS1_10collective13CollectiveMmaINS1_34MainloopSm90TmaGmmaWarpSpecializedILi11ENS5_IJNS4_1CILi8EEENSA_ILi1EEESC_EEENS1_32KernelTmaWarpSpecializedPingpongEEENS5_IJNSA_ILi64EEENSA_ILi256EEENSA_ILi32EEEEEENS_6half_tENS5_IJlSC_lEEESK_SL_NS4_8TiledMMAINS4_8MMA_AtomIJNS4_4SM904GMMA26MMA_64x256x16_F32F16F16_SSILNSP_5MajorE0ELSR_0ELNSP_7ScaleInE1ELSS_1EEEEEENS4_6LayoutINS5_IJSC_SC_SC_EEENS5_IJNSA_ILi0EEESX_SX_EEEEENS5_IJNS4_10UnderscoreES10_S10_EEEEENS4_13SM90_TMA_LOADENS4_14ComposedLayoutINS4_7SwizzleILi2ELi4ELi3EEENS4_18smem_ptr_flag_bitsILi16EEENSV_INS5_IJSB_SI_EEENS5_IJSI_SC_EEEEEEEvNS4_8identityENS4_23SM90_TMA_LOAD_MULTICASTES1C_vS1D_EENS_8epilogue10collective6detail29Sm90TmaWarpSpecializedAdapterINS1H_15DefaultEpilogueISK_SL_SL_NS1G_6thread17LinearCombinationISK_Li1EffLNS1L_9ScaleType4KindE0ELNS_15FloatRoundStyleE2ESK_EENS1_15EpilogueDefaultEEEEEvvEEEEvNT_6ParamsE:
        .type           _ZN7cutlass13device_kernelINS_4gemm6kernel13GemmUniversalIN4cute5tupleIJiiiiEEENS1_10collective13CollectiveMmaINS1_34MainloopSm90TmaGmmaWarpSpecializedILi11ENS5_IJNS4_1CILi8EEENSA_ILi1EEESC_EEENS1_32KernelTmaWarpSpecializedPingpongEEENS5_IJNSA_ILi64EEENSA_ILi256EEENSA_ILi32EEEEEENS_6half_tENS5_IJlSC_lEEESK_SL_NS4_8TiledMMAINS4_8MMA_AtomIJNS4_4SM904GMMA26MMA_64x256x16_F32F16F16_SSILNSP_5MajorE0ELSR_0ELNSP_7ScaleInE1ELSS_1EEEEEENS4_6LayoutINS5_IJSC_SC_SC_EEENS5_IJNSA_ILi0EEESX_SX_EEEEENS5_IJNS4_10UnderscoreES10_S10_EEEEENS4_13SM90_TMA_LOADENS4_14ComposedLayoutINS4_7SwizzleILi2ELi4ELi3EEENS4_18smem_ptr_flag_bitsILi16EEENSV_INS5_IJSB_SI_EEENS5_IJSI_SC_EEEEEEEvNS4_8identityENS4_23SM90_TMA_LOAD_MULTICASTES1C_vS1D_EENS_8epilogue10collective6detail29Sm90TmaWarpSpecializedAdapterINS1H_15DefaultEpilogueISK_SL_SL_NS1G_6thread17LinearCombinationISK_Li1EffLNS1L_9ScaleType4KindE0ELNS_15FloatRoundStyleE2ESK_EENS1_15EpilogueDefaultEEEEEvvEEEEvNT_6ParamsE,@function
        .size           _ZN7cutlass13device_kernelINS_4gemm6kernel13GemmUniversalIN4cute5tupleIJiiiiEEENS1_10collective13CollectiveMmaINS1_34MainloopSm90TmaGmmaWarpSpecializedILi11ENS5_IJNS4_1CILi8EEENSA_ILi1EEESC_EEENS1_32KernelTmaWarpSpecializedPingpongEEENS5_IJNSA_ILi64EEENSA_ILi256EEENSA_ILi32EEEEEENS_6half_tENS5_IJlSC_lEEESK_SL_NS4_8TiledMMAINS4_8MMA_AtomIJNS4_4SM904GMMA26MMA_64x256x16_F32F16F16_SSILNSP_5MajorE0ELSR_0ELNSP_7ScaleInE1ELSS_1EEEEEENS4_6LayoutINS5_IJSC_SC_SC_EEENS5_IJNSA_ILi0EEESX_SX_EEEEENS5_IJNS4_10UnderscoreES10_S10_EEEEENS4_13SM90_TMA_LOADENS4_14ComposedLayoutINS4_7SwizzleILi2ELi4ELi3EEENS4_18smem_ptr_flag_bitsILi16EEENSV_INS5_IJSB_SI_EEENS5_IJSI_SC_EEEEEEEvNS4_8identityENS4_23SM90_TMA_LOAD_MULTICASTES1C_vS1D_EENS_8epilogue10collective6detail29Sm90TmaWarpSpecializedAdapterINS1H_15DefaultEpilogueISK_SL_SL_NS1G_6thread17LinearCombinationISK_Li1EffLNS1L_9ScaleType4KindE0ELNS_15FloatRoundStyleE2ESK_EENS1_15EpilogueDefaultEEEEEvvEEEEvNT_6ParamsE,(.L_x_344 - _ZN7cutlass13device_kernelINS_4gemm6kernel13GemmUniversalIN4cute5tupleIJiiiiEEENS1_10collective13CollectiveMmaINS1_34MainloopSm90TmaGmmaWarpSpecializedILi11ENS5_IJNS4_1CILi8EEENSA_ILi1EEESC_EEENS1_32KernelTmaWarpSpecializedPingpongEEENS5_IJNSA_ILi64EEENSA_ILi256EEENSA_ILi32EEEEEENS_6half_tENS5_IJlSC_lEEESK_SL_NS4_8TiledMMAINS4_8MMA_AtomIJNS4_4SM904GMMA26MMA_64x256x16_F32F16F16_SSILNSP_5MajorE0ELSR_0ELNSP_7ScaleInE1ELSS_1EEEEEENS4_6LayoutINS5_IJSC_SC_SC_EEENS5_IJNSA_ILi0EEESX_SX_EEEEENS5_IJNS4_10UnderscoreES10_S10_EEEEENS4_13SM90_TMA_LOADENS4_14ComposedLayoutINS4_7SwizzleILi2ELi4ELi3EEENS4_18smem_ptr_flag_bitsILi16EEENSV_INS5_IJSB_SI_EEENS5_IJSI_SC_EEEEEEEvNS4_8identityENS4_23SM90_TMA_LOAD_MULTICASTES1C_vS1D_EENS_8epilogue10collective6detail29Sm90TmaWarpSpecializedAdapterINS1H_15DefaultEpilogueISK_SL_SL_NS1G_6thread17LinearCombinationISK_Li1EffLNS1L_9ScaleType4KindE0ELNS_15FloatRoundStyleE2ESK_EENS1_15EpilogueDefaultEEEEEvvEEEEvNT_6ParamsE)
        .other          _ZN7cutlass13device_kernelINS_4gemm6kernel13GemmUniversalIN4cute5tupleIJiiiiEEENS1_10collective13CollectiveMmaINS1_34MainloopSm90TmaGmmaWarpSpecializedILi11ENS5_IJNS4_1CILi8EEENSA_ILi1EEESC_EEENS1_32KernelTmaWarpSpecializedPingpongEEENS5_IJNSA_ILi64EEENSA_ILi256EEENSA_ILi32EEEEEENS_6half_tENS5_IJlSC_lEEESK_SL_NS4_8TiledMMAINS4_8MMA_AtomIJNS4_4SM904GMMA26MMA_64x256x16_F32F16F16_SSILNSP_5MajorE0ELSR_0ELNSP_7ScaleInE1ELSS_1EEEEEENS4_6LayoutINS5_IJSC_SC_SC_EEENS5_IJNSA_ILi0EEESX_SX_EEEEENS5_IJNS4_10UnderscoreES10_S10_EEEEENS4_13SM90_TMA_LOADENS4_14ComposedLayoutINS4_7SwizzleILi2ELi4ELi3EEENS4_18smem_ptr_flag_bitsILi16EEENSV_INS5_IJSB_SI_EEENS5_IJSI_SC_EEEEEEEvNS4_8identityENS4_23SM90_TMA_LOAD_MULTICASTES1C_vS1D_EENS_8epilogue10collective6detail29Sm90TmaWarpSpecializedAdapterINS1H_15DefaultEpilogueISK_SL_SL_NS1G_6thread17LinearCombinationISK_Li1EffLNS1L_9ScaleType4KindE0ELNS_15FloatRoundStyleE2ESK_EENS1_15EpilogueDefaultEEEEEvvEEEEvNT_6ParamsE,@"STO_CUDA_ENTRY STV_DEFAULT"
_ZN7cutlass13device_kernelINS_4gemm6kernel13GemmUniversalIN4cute5tupleIJiiiiEEENS1_10collective13CollectiveMmaINS1_34MainloopSm90TmaGmmaWarpSpecializedILi11ENS5_IJNS4_1CILi8EEENSA_ILi1EEESC_EEENS1_32KernelTmaWarpSpecializedPingpongEEENS5_IJNSA_ILi64EEENSA_ILi256EEENSA_ILi32EEEEEENS_6half_tENS5_IJlSC_lEEESK_SL_NS4_8TiledMMAINS4_8MMA_AtomIJNS4_4SM904GMMA26MMA_64x256x16_F32F16F16_SSILNSP_5MajorE0ELSR_0ELNSP_7ScaleInE1ELSS_1EEEEEENS4_6LayoutINS5_IJSC_SC_SC_EEENS5_IJNSA_ILi0EEESX_SX_EEEEENS5_IJNS4_10UnderscoreES10_S10_EEEEENS4_13SM90_TMA_LOADENS4_14ComposedLayoutINS4_7SwizzleILi2ELi4ELi3EEENS4_18smem_ptr_flag_bitsILi16EEENSV_INS5_IJSB_SI_EEENS5_IJSI_SC_EEEEEEEvNS4_8identityENS4_23SM90_TMA_LOAD_MULTICASTES1C_vS1D_EENS_8epilogue10collective6detail29Sm90TmaWarpSpecializedAdapterINS1H_15DefaultEpilogueISK_SL_SL_NS1G_6thread17LinearCombinationISK_Li1EffLNS1L_9ScaleType4KindE0ELNS_15FloatRoundStyleE2ESK_EENS1_15EpilogueDefaultEEEEEvvEEEEvNT_6ParamsE:
[----:B------:R-:W0:Y:S02]  /*0000*/  LDC R1, c[0x0][0x28] ;  /* 0x00000a00ff017b82 */ /* 0x000e240000000800 */
[----:B0-----:R-:W-:Y:S01]  /*0010*/  VIADD R1, R1, 0xfffffff8 ;  /* 0xfffffff801017836 */ /* 0x001fe20000000000 */
[----:B------:R-:W0:Y:S01]  /*0020*/  S2R R4, SR_TID.X ;  /* 0x0000000000047919 */ /* 0x000e220000002100 */
[----:B------:R-:W-:Y:S01]  /*0030*/  ELECT P0, URZ, PT ;  /* 0x00000000003f782f */ /* 0x000fe20003800000 */
[----:B------:R-:W-:Y:S01]  /*0040*/  BSSY B0, `(.L_x_0) ;  /* 0x000000f000007945 */ /* 0x000fe20003800000 */
[--C-:B0-----:R-:W-:Y:S02]  /*0050*/  SHF.R.U32.HI R2, RZ, 0x5, R4.reuse ;  /* 0x00000005ff027819 */ /* 0x101fe40000011604 */
[----:B------:R-:W-:-:S03]  /*0060*/  SHF.R.U32.HI R7, RZ, 0x7, R4 ;  /* 0x00000007ff077819 */ /* 0x000fc60000011604 */
[----:B------:R-:W0:Y:S04]  /*0070*/  SHFL.IDX PT, R5, R2, RZ, 0x1f ;  /* 0x00001fff02057589 */ /* 0x000e2800000e0000 */
[----:B------:R1:W2:Y:S01]  /*0080*/  SHFL.IDX PT, R10, R7, RZ, 0x1f ;  /* 0x00001fff070a7589 */ /* 0x0002a200000e0000 */
[----:B0-----:R-:W-:-:S13]  /*0090*/  ISETP.NE.OR P0, PT, R5, RZ, !P0 ;  /* 0x000000ff0500720c */ /* 0x001fda0004705670 */
[----:B-12---:R-:W-:Y:S05]  /*00a0*/  @P0 BRA `(.L_x_1) ;  /* 0x0000000000200947 */ /* 0x006fea0003800000 */
[----:B------:R-:W-:Y:S02]  /*00b0*/  ULDC.64 UR4, c[0x0][0x198] ;  /* 0x0000660000047ab9 */ /* 0x000fe40000000a00 */
[----:B------:R-:W-:Y:S02]  /*00c0*/  UIADD3 UR6, UP0, UR4, 0xf0, URZ ;  /* 0x000000f004067890 */ /* 0x000fe4000ff1e03f */
[----:B------:R-:W-:Y:S02]  /*00d0*/  UIADD3 UR4, UP1, UR4, 0x1f0, URZ ;  /* 0x000001f004047890 */ /* 0x000fe4000ff3e03f */
[----:B------:R-:W-:Y:S02]  /*00e0*/  UIADD3.X UR7, URZ, UR5, URZ, UP0, !UPT ;  /* 0x000000053f077290 */ /* 0x000fe400087fe43f */
[----:B------:R-:W-:-:S07]  /*00f0*/  UIADD3.X UR5, URZ, UR5, URZ, UP1, !UPT ;  /* 0x000000053f057290 */ /* 0x000fce0008ffe43f */
[----:B------:R0:W-:Y:S02]  /*0100*/  UTMACCTL.PF [UR6] ;  /* 0x00000000060079b9 */ /* 0x0001e40008040000 */
[----:B------:R0:W-:Y:S02]  /*0110*/  UTMACCTL.PF [UR4] ;  /* 0x00000000040079b9 */ /* 0x0001e40008040000 */
[----:B0-----:R-:W-:Y:S01]  /*0120*/  NOP ;  /* 0x0000000000007918 */ /* 0x001fe20000000000 */
.L_x_1:
[----:B------:R-:W-:Y:S05]  /*0130*/  BSYNC B0 ;  /* 0x0000000000007941 */ /* 0x000fea0003800000 */
.L_x_0:
[----:B------:R-:W0:Y:S01]  /*0140*/  SHFL.IDX PT, R8, R2, RZ, 0x1f ;  /* 0x00001fff02087589 */ /* 0x000e2200000e0000 */
[----:B------:R-:W-:-:S04]  /*0150*/  SHF.R.S32.HI R3, RZ, 0x1f, R4 ;  /* 0x0000001fff037819 */ /* 0x000fc80000011404 */
[----:B------:R-:W-:-:S04]  /*0160*/  LEA.HI R3, R3, R4, RZ, 0x7 ;  /* 0x0000000403037211 */ /* 0x000fc800078f38ff */
[----:B------:R-:W-:-:S05]  /*0170*/  LOP3.LUT R3, R3, 0xffffff80, RZ, 0xc0, !PT ;  /* 0xffffff8003037812 */ /* 0x000fca00078ec0ff */
[----:B------:R-:W-:Y:S01]  /*0180*/  IMAD.IADD R3, R4, 0x1, -R3 ;  /* 0x0000000104037824 */ /* 0x000fe200078e0a03 */
[----:B0-----:R-:W-:-:S13]  /*0190*/  ISETP.NE.AND P0, PT, R8, RZ, PT ;  /* 0x000000ff0800720c */ /* 0x001fda0003f05270 */
[----:B------:R-:W-:Y:S05]  /*01a0*/  @P0 BRA `(.L_x_2) ;  /* 0x00000000009c0947 */ /* 0x000fea0003800000 */
[----:B------:R-:W-:Y:S01]  /*01b0*/  ELECT P0, URZ, PT ;  /* 0x00000000003f782f */ /* 0x000fe20003800000 */
[----:B------:R-:W-:-:S12]  /*01c0*/  BSSY B0, `(.L_x_2) ;  /* 0x0000025000007945 */ /* 0x000fd80003800000 */
[----:B------:R-:W-:Y:S05]  /*01d0*/  @!P0 BRA `(.L_x_3) ;  /* 0x00000000008c8947 */ /* 0x000fea0003800000 */
[----:B------:R-:W0:Y:S01]  /*01e0*/  S2UR UR8, SR_CgaCtaId ;  /* 0x00000000000879c3 */ /* 0x000e220000008800 */
[----:B------:R-:W-:Y:S01]  /*01f0*/  UMOV UR4, 0x400 ;  /* 0x0000040000047882 */ /* 0x000fe20000000000 */
[----:B------:R-:W-:Y:S01]  /*0200*/  UMOV UR5, 0x1 ;  /* 0x0000000100057882 */ /* 0x000fe20000000000 */
[----:B------:R-:W-:Y:S02]  /*0210*/  UMOV UR6, 0x8 ;  /* 0x0000000800067882 */ /* 0x000fe40000000000 */
[----:B------:R-:W-:-:S04]  /*0220*/  UIADD3 UR6, -UR6, 0x100000, URZ ;  /* 0x0010000006067890 */ /* 0x000fc8000fffe13f */
[----:B------:R-:W-:Y:S02]  /*0230*/  USHF.L.U32 UR7, UR6, 0xb, URZ ;  /* 0x0000000b06077899 */ /* 0x000fe4000800063f */
[----:B------:R-:W-:Y:S02]  /*0240*/  USHF.L.U32 UR6, UR6, 0x1, URZ ;  /* 0x0000000106067899 */ /* 0x000fe4000800063f */
[----:B0-----:R-:W-:Y:S02]  /*0250*/  ULEA UR8, UR8, UR4, 0x18 ;  /* 0x0000000408087291 */ /* 0x001fe4000f8ec03f */
[----:B------:R-:W-:-:S04]  /*0260*/  UIADD3 UR4, -UR5, 0x100000, URZ ;  /* 0x0010000005047890 */ /* 0x000fc8000fffe13f */
[----:B------:R-:W-:Y:S02]  /*0270*/  USHF.L.U32 UR5, UR4, 0xb, URZ ;  /* 0x0000000b04057899 */ /* 0x000fe4000800063f */
[----:B------:R-:W-:Y:S01]  /*0280*/  USHF.L.U32 UR4, UR4, 0x1, URZ ;  /* 0x0000000104047899 */ /* 0x000fe2000800063f */
[----:B------:R-:W0:Y:S11]  /*0290*/  FENCE.VIEW.ASYNC.S ;  /* 0x00000000000073c6 */ /* 0x000e360000000000 */
[----:B0-----:R0:W1:Y:S01]  /*02a0*/  SYNCS.EXCH.64 URZ, [UR8], UR4 ;  /* 0x00000004083f75b2 */ /* 0x0010620008000100 */
[----:B------:R0:W2:Y:S01]  /*02b0*/  SYNCS.EXCH.64 URZ, [UR8+0x58], UR6 ;  /* 0x00005806083f75b2 */ /* 0x0000a20008000100 */
[----:B------:R0:W3:Y:S01]  /*02c0*/  SYNCS.EXCH.64 URZ, [UR8+0x8], UR4 ;  /* 0x00000804083f75b2 */ /* 0x0000e20008000100 */
[----:B------:R0:W4:Y:S01]  /*02d0*/  SYNCS.EXCH.64 URZ, [UR8+0x60], UR6 ;  /* 0x00006006083f75b2 */ /* 0x0001220008000100 */
[----:B------:R0:W0:Y:S01]  /*02e0*/  SYNCS.EXCH.64 URZ, [UR8+0x10], UR4 ;  /* 0x00001004083f75b2 */ /* 0x0000220008000100 */
        /* <DEDUP_REMOVED lines=17> */
[----:B------:R-:W-:Y:S01]  /*0400*/  NOP ;  /* 0x0000000000007918 */ /* 0x000fe20000000000 */
.L_x_3:
[----:B0-----:R-:W-:Y:S05]  /*0410*/  BSYNC B0 ;  /* 0x0000000000007941 */ /* 0x001fea0003800000 */
.L_x_2:
[----:B------:R-:W0:Y:S01]  /*0420*/  S2UR UR12, SR_CTAID.X ;  /* 0x00000000000c79c3 */ /* 0x000e220000002500 */
[----:B------:R-:W5:Y:S01]  /*0430*/  SHFL.IDX PT, R15, R2, RZ, 0x1f ;  /* 0x00001fff020f7589 */ /* 0x000f6200000e0000 */
[----:B------:R-:W-:Y:S02]  /*0440*/  SHF.R.S32.HI R0, RZ, 0x1f, R3 ;  /* 0x0000001fff007819 */ /* 0x000fe40000011403 */
[----:B------:R-:W-:Y:S02]  /*0450*/  ELECT P0, URZ, PT ;  /* 0x00000000003f782f */ /* 0x000fe40003800000 */
[----:B------:R-:W-:Y:S01]  /*0460*/  SHF.R.S32.HI R11, RZ, 0x1f, R8 ;  /* 0x0000001fff0b7819 */ /* 0x000fe20000011408 */
[----:B------:R0:W1:Y:S01]  /*0470*/  SHFL.IDX PT, R13, R2, RZ, 0x1f ;  /* 0x00001fff020d7589 */ /* 0x00006200000e0000 */
[----:B------:R-:W-:Y:S02]  /*0480*/  LEA.HI R6, R0, R3, RZ, 0x3 ;  /* 0x0000000300067211 */ /* 0x000fe400078f18ff */
[----:B------:R-:W-:-:S02]  /*0490*/  ELECT P1, URZ, PT ;  /* 0x00000000003f782f */ /* 0x000fc40003820000 */
[----:B------:R-:W-:Y:S01]  /*04a0*/  LEA.HI R11, R11, R8, RZ, 0x2 ;  /* 0x000000080b0b7211 */ /* 0x000fe200078f10ff */
[----:B------:R-:W-:Y:S01]  /*04b0*/  ULDC UR4, c[0x0][0x150] ;  /* 0x0000540000047ab9 */ /* 0x000fe20000000800 */
[--C-:B------:R-:W-:Y:S01]  /*04c0*/  SHF.R.S32.HI R9, RZ, 0x3, R6.reuse ;  /* 0x00000003ff097819 */ /* 0x100fe20000011406 */
[----:B------:R-:W2:Y:S01]  /*04d0*/  LDC R14, c[0x0][0x140] ;  /* 0x00005000ff0e7b82 */ /* 0x000ea20000000800 */
[----:B------:R-:W-:Y:S01]  /*04e0*/  SHF.R.S32.HI R12, RZ, 0x1f, R6 ;  /* 0x0000001fff0c7819 */ /* 0x000fe20000011406 */
[----:B------:R-:W-:Y:S01]  /*04f0*/  UMOV UR11, 0x80 ;  /* 0x00000080000b7882 */ /* 0x000fe20000000000 */
[----:B------:R-:W3:Y:S01]  /*0500*/  S2R R6, SR_CTAID.Y ;  /* 0x0000000000067919 */ /* 0x000ee20000002600 */
[----:B------:R-:W-:Y:S01]  /*0510*/  LOP3.LUT R11, R11, 0x3ffffffc, RZ, 0xc0, !PT ;  /* 0x3ffffffc0b0b7812 */ /* 0x000fe200078ec0ff */
[----:B------:R-:W-:Y:S01]  /*0520*/  NOP ;  /* 0x0000000000007918 */ /* 0x000fe20000000000 */
[----:B------:R-:W-:Y:S01]  /*0530*/  LEA.HI R12, R12, R9, RZ, 0x2 ;  /* 0x000000090c0c7211 */ /* 0x000fe200078f10ff */
[----:B------:R-:W-:Y:S01]  /*0540*/  NOP ;  /* 0x0000000000007918 */ /* 0x000fe20000000000 */
[----:B------:R-:W4:Y:S01]  /*0550*/  LDC R21, c[0x0][0x148] ;  /* 0x00005200ff157b82 */ /* 0x000f220000000800 */
[----:B------:R-:W-:Y:S01]  /*0560*/  IMAD.IADD R11, R8, 0x1, -R11 ;  /* 0x00000001080b7824 */ /* 0x000fe200078e0a0b */
[----:B------:R-:W-:Y:S01]  /*0570*/  LOP3.LUT R12, R12, 0xfffffffc, RZ, 0xc0, !PT ;  /* 0xfffffffc0c0c7812 */ /* 0x000fe200078ec0ff */
[C---:B------:R-:W-:Y:S01]  /*0580*/  VIADD R35, R10.reuse, 0xffffffff ;  /* 0xffffffff0a237836 */ /* 0x040fe20000000000 */
[----:B------:R-:W-:Y:S01]  /*0590*/  ISETP.NE.AND P4, PT, R10, RZ, PT ;  /* 0x000000ff0a00720c */ /* 0x000fe20003f85270 */
[----:B------:R-:W-:Y:S01]  /*05a0*/  IMAD.MOV.U32 R153, RZ, RZ, 0x1 ;  /* 0x00000001ff997424 */ /* 0x000fe200078e00ff */
[----:B0-----:R-:W-:Y:S01]  /*05b0*/  I2FP.F32.U32 R2, UR12 ;  /* 0x0000000c00027c45 */ /* 0x001fe20008201000 */
[----:B------:R-:W-:Y:S01]  /*05c0*/  IMAD.IADD R12, R9, 0x1, -R12 ;  /* 0x00000001090c7824 */ /* 0x000fe200078e0a0c */
[----:B-----5:R-:W-:-:S02]  /*05d0*/  ISETP.NE.OR P0, PT, R15, RZ, !P0 ;  /* 0x000000ff0f00720c */ /* 0x020fc40004705670 */
[----:B-1----:R-:W-:Y:S01]  /*05e0*/  ISETP.NE.OR P1, PT, R13, RZ, !P1 ;  /* 0x000000ff0d00720c */ /* 0x002fe20004f25670 */
[----:B------:R-:W-:Y:S01]  /*05f0*/  FMUL R8, R2, UR4 ;  /* 0x0000000402087c20 */ /* 0x000fe20008400000 */
[----:B------:R-:W-:Y:S01]  /*0600*/  IMAD R11, R11, 0x4, R12 ;  /* 0x000000040b0b7824 */ /* 0x000fe200078e020c */
[----:B------:R-:W-:Y:S01]  /*0610*/  ULDC UR4, c[0x0][0x154] ;  /* 0x0000550000047ab9 */ /* 0x000fe20000000800 */
[----:B------:R-:W0:Y:S01]  /*0620*/  LDC R12, c[0x0][0x144] ;  /* 0x00005100ff0c7b82 */ /* 0x000e220000000800 */
[----:B------:R-:W-:Y:S01]  /*0630*/  SHF.R.S32.HI R2, RZ, 0x1f, R5 ;  /* 0x0000001fff027819 */ /* 0x000fe20000011405 */
[C---:B------:R-:W-:Y:S01]  /*0640*/  IMAD.SHL.U32 R152, R11.reuse, 0x4, RZ ;  /* 0x000000040b987824 */ /* 0x040fe200078e00ff */
[----:B------:R-:W1:Y:S01]  /*0650*/  F2I.U32.TRUNC.NTZ R8, R8 ;  /* 0x0000000800087305 */ /* 0x000e62000020f000 */
[----:B--2---:R-:W-:Y:S02]  /*0660*/  ISETP.EQ.U32.AND P2, PT, R14, 0x1, PT ;  /* 0x000000010e00780c */ /* 0x004fe40003f42070 */
[----:B------:R-:W-:Y:S01]  /*0670*/  LEA.HI R2, R2, R5, RZ, 0x2 ;  /* 0x0000000502027211 */ /* 0x000fe200078f10ff */
[----:B------:R-:W-:Y:S01]  /*0680*/  VOTEU.ALL UP0, P0 ;  /* 0x00000000003f7886 */ /* 0x000fe20000000000 */
[----:B------:R-:W-:Y:S01]  /*0690*/  LOP3.LUT R152, R11, 0xc, R152, 0x78, !PT ;  /* 0x0000000c0b987812 */ /* 0x000fe200078e7898 */
[----:B------:R-:W-:Y:S01]  /*06a0*/  VOTEU.ALL UP1, P1 ;  /* 0x00000000003f7886 */ /* 0x000fe20000820000 */
[----:B------:R-:W-:Y:S01]  /*06b0*/  LOP3.LUT R2, R2, 0xfffffffc, RZ, 0xc0, !PT ;  /* 0xfffffffc02027812 */ /* 0x000fe200078ec0ff */
[----:B------:R-:W-:Y:S01]  /*06c0*/  VOTEU.ALL UP2, P1 ;  /* 0x00000000003f7886 */ /* 0x000fe20000840000 */
[----:B------:R-:W2:Y:S01]  /*06d0*/  @!UP0 S2UR UR7, SR_CgaCtaId ;  /* 0x00000000000789c3 */ /* 0x000ea20000008800 */
[----:B------:R-:W-:Y:S01]  /*06e0*/  SHF.R.S32.HI R9, RZ, 0x1f, R152 ;  /* 0x0000001fff097819 */ /* 0x000fe20000011498 */
[----:B------:R-:W-:Y:S01]  /*06f0*/  @!UP0 UMOV UR6, 0x400 ;  /* 0x0000040000068882 */ /* 0x000fe20000000000 */
[----:B---3--:R-:W-:Y:S01]  /*0700*/  I2FP.F32.U32 R11, R6 ;  /* 0x00000006000b7245 */ /* 0x008fe20000201000 */
[----:B------:R-:W-:Y:S01]  /*0710*/  IMAD.IADD R5, R5, 0x1, -R2 ;  /* 0x0000000105057824 */ /* 0x000fe200078e0a02 */
[----:B------:R-:W-:Y:S01]  /*0720*/  LEA.HI R9, R9, R152, RZ, 0x3 ;  /* 0x0000009809097211 */ /* 0x000fe200078f18ff */
[----:B-1----:R-:W-:Y:S01]  /*0730*/  IMAD.MOV R13, RZ, RZ, -R8 ;  /* 0x000000ffff0d7224 */ /* 0x002fe200078e0a08 */
[----:B------:R-:W-:Y:S01]  /*0740*/  @!UP1 UMOV UR9, 0x400 ;  /* 0x0000040000099882 */ /* 0x000fe20000000000 */
[----:B------:R-:W1:Y:S01]  /*0750*/  @!UP1 S2UR UR10, SR_CgaCtaId ;  /* 0x00000000000a99c3 */ /* 0x000e620000008800 */
[----:B------:R-:W-:Y:S01]  /*0760*/  FMUL R8, R11, UR4 ;  /* 0x000000040b087c20 */ /* 0x000fe20008400000 */
[----:B------:R-:W-:Y:S01]  /*0770*/  LOP3.LUT R11, R9, 0xfffffff8, RZ, 0xc0, !PT ;  /* 0xfffffff8090b7812 */ /* 0x000fe200078ec0ff */
[----:B------:R-:W-:Y:S01]  /*0780*/  UMOV UR4, 0x20 ;  /* 0x0000002000047882 */ /* 0x000fe20000000000 */
[----:B0-----:R-:W-:Y:S01]  /*0790*/  IMAD R20, R12, R13, UR12 ;  /* 0x0000000c0c147e24 */ /* 0x001fe2000f8e020d */
[----:B------:R-:W-:-:S04]  /*07a0*/  @!UP0 UIADD3 UR4, -UR4, 0x100000, URZ ;  /* 0x0010000004048890 */ /* 0x000fc8000fffe13f */
[----:B------:R-:W-:Y:S02]  /*07b0*/  @!UP0 USHF.L.U32 UR5, UR4, 0xb, URZ ;  /* 0x0000000b04058899 */ /* 0x000fe4000800063f */
[----:B------:R-:W-:Y:S01]  /*07c0*/  @!UP0 USHF.L.U32 UR4, UR4, 0x1, URZ ;  /* 0x0000000104048899 */ /* 0x000fe2000800063f */
[----:B------:R-:W-:Y:S01]  /*07d0*/  ISETP.GE.U32.AND P6, PT, R35, 0x2, PT ;  /* 0x000000022300780c */ /* 0x000fe20003fc6070 */
[----:B------:R-:W0:Y:S01]  /*07e0*/  F2I.U32.TRUNC.NTZ R8, R8 ;  /* 0x0000000800087305 */ /* 0x000e22000020f000 */
[----:B------:R-:W-:Y:S01]  /*07f0*/  IMAD.IADD R11, R152, 0x1, -R11 ;  /* 0x00000001980b7824 */ /* 0x000fe200078e0a0b */
[----:B------:R-:W-:Y:S01]  /*0800*/  VOTEU.ALL UP3, P1 ;  /* 0x00000000003f7886 */ /* 0x000fe20000860000 */
[----:B------:R-:W-:Y:S01]  /*0810*/  VOTEU.ALL UP4, P1 ;  /* 0x00000000003f7886 */ /* 0x000fe20000880000 */
[----:B------:R-:W-:Y:S01]  /*0820*/  VOTEU.ALL UP5, P1 ;  /* 0x00000000003f7886 */ /* 0x000fe200008a0000 */
[----:B------:R-:W-:Y:S01]  /*0830*/  ISETP.NE.AND P1, PT, R5, 0x3, PT ;  /* 0x000000030500780c */ /* 0x000fe20003f25270 */
[----:B------:R3:W3:Y:S01]  /*0840*/  SHFL.IDX PT, R14, R7, RZ, 0x1f ;  /* 0x00001fff070e7589 */ /* 0x0006e200000e0000 */
[----:B------:R-:W-:Y:S01]  /*0850*/  ISETP.NE.AND P3, PT, R11, R20, PT ;  /* 0x000000140b00720c */ /* 0x000fe20003f65270 */
[----:B--2---:R-:W-:Y:S01]  /*0860*/  @!UP0 ULEA UR8, UR7, UR6, 0x18 ;  /* 0x0000000607088291 */ /* 0x004fe2000f8ec03f */
[----:B------:R-:W-:Y:S01]  /*0870*/  ISETP.EQ.OR P1, PT, R5, RZ, !P1 ;  /* 0x000000ff0500720c */ /* 0x000fe20004f22670 */
[----:B------:R-:W-:-:S04]  /*0880*/  @!UP1 UIADD3 UR6, -UR11, 0x100000, URZ ;  /* 0x001000000b069890 */ /* 0x000fc8000fffe13f */
[----:B------:R-:W-:Y:S02]  /*0890*/  @!UP1 USHF.L.U32 UR7, UR6, 0xb, URZ ;  /* 0x0000000b06079899 */ /* 0x000fe4000800063f */
[----:B------:R-:W-:Y:S01]  /*08a0*/  @!UP1 USHF.L.U32 UR6, UR6, 0x1, URZ ;  /* 0x0000000106069899 */ /* 0x000fe2000800063f */
[----:B------:R-:W-:Y:S01]  /*08b0*/  VOTEU.ALL UP0, P0 ;  /* 0x00000000003f7886 */ /* 0x000fe20000000000 */
[----:B------:R-:W-:Y:S01]  /*08c0*/  ISETP.EQ.AND P1, PT, R10, RZ, P1 ;  /* 0x000000ff0a00720c */ /* 0x000fe20000f22270 */
[----:B0-----:R-:W-:Y:S01]  /*08d0*/  IMAD.MOV R24, RZ, RZ, -R8 ;  /* 0x000000ffff187224 */ /* 0x001fe200078e0a08 */
[----:B-1----:R-:W-:Y:S02]  /*08e0*/  @!UP1 ULEA UR9, UR10, UR9, 0x18 ;  /* 0x000000090a099291 */ /* 0x002fe4000f8ec03f */
[----:B------:R-:W-:Y:S01]  /*08f0*/  SEL R16, RZ, 0x1, !P1 ;  /* 0x00000001ff107807 */ /* 0x000fe20004800000 */
[----:B------:R-:W-:Y:S01]  /*0900*/  VOTEU.ALL UP1, P0 ;  /* 0x00000000003f7886 */ /* 0x000fe20000020000 */
[----:B----4-:R-:W-:Y:S01]  /*0910*/  IMAD R2, R21, R24, R6 ;  /* 0x0000001815027224 */ /* 0x010fe200078e0206 */
[----:B------:R-:W-:Y:S01]  /*0920*/  @P3 SHF.R.S32.HI R9, RZ, 0x3, R9 ;  /* 0x00000003ff093819 */ /* 0x000fe20000011409 */
[----:B------:R-:W0:Y:S02]  /*0930*/  FENCE.VIEW.ASYNC.S ;  /* 0x00000000000073c6 */ /* 0x000e240000000000 */
[----:B0-----:R0:W1:Y:S01]  /*0940*/  @!UP0 SYNCS.EXCH.64 URZ, [UR8+0xe0], UR4 ;  /* 0x0000e004083f85b2 */ /* 0x0010620008000100 */
[----:B------:R-:W-:-:S02]  /*0950*/  LOP3.LUT P0, RZ, R3, 0x7, RZ, 0xc0, !PT ;  /* 0x0000000703ff7812 */ /* 0x000fc4000780c0ff */
[----:B------:R-:W-:Y:S02]  /*0960*/  @P3 ISETP.NE.AND P5, PT, R9, R2, PT ;  /* 0x000000020900320c */ /* 0x000fe40003fa5270 */
[----:B------:R-:W-:Y:S02]  /*0970*/  ISETP.LT.U32.AND P0, PT, R152, 0x8, !P0 ;  /* 0x000000089800780c */ /* 0x000fe40004701070 */
[----:B------:R-:W-:Y:S02]  /*0980*/  @P3 SEL R153, RZ, 0x1, P5 ;  /* 0x00000001ff993807 */ /* 0x000fe40002800000 */
[----:B------:R-:W-:Y:S02]  /*0990*/  SEL R2, RZ, 0x1, !P0 ;  /* 0x00000001ff027807 */ /* 0x000fe40004000000 */
[----:B------:R-:W-:Y:S02]  /*09a0*/  SEL R16, R16, 0x2, P6 ;  /* 0x0000000210107807 */ /* 0x000fe40003000000 */
[----:B------:R-:W-:Y:S01]  /*09b0*/  LOP3.LUT R153, R153, R2, RZ, 0xc0, !PT ;  /* 0x0000000299997212 */ /* 0x000fe200078ec0ff */
[----:B------:R0:W2:Y:S01]  /*09c0*/  @!UP1 SYNCS.EXCH.64 URZ, [UR8+0xe8], UR4 ;  /* 0x0000e804083f95b2 */ /* 0x0000a20008000100 */
[----:B------:R-:W-:Y:S01]  /*09d0*/  NOP ;  /* 0x0000000000007918 */ /* 0x000fe20000000000 */
[----:B------:R0:W4:Y:S01]  /*09e0*/  @!UP2 SYNCS.EXCH.64 URZ, [UR9+0xc0], UR6 ;  /* 0x0000c006093fa5b2 */ /* 0x0001220008000100 */
[----:B------:R0:W0:Y:S01]  /*09f0*/  @!UP3 SYNCS.EXCH.64 URZ, [UR9+0xc8], UR6 ;  /* 0x0000c806093fb5b2 */ /* 0x0000220008000100 */
[----:B------:R0:W0:Y:S01]  /*0a00*/  @!UP4 SYNCS.EXCH.64 URZ, [UR9+0xd0], UR6 ;  /* 0x0000d006093fc5b2 */ /* 0x0000220008000100 */
[----:B------:R0:W0:Y:S01]  /*0a10*/  @!UP5 SYNCS.EXCH.64 URZ, [UR9+0xd8], UR6 ;  /* 0x0000d806093fd5b2 */ /* 0x0000220008000100 */
[----:B------:R-:W-:Y:S01]  /*0a20*/  NOP ;  /* 0x0000000000007918 */ /* 0x000fe20000000000 */
[----:B---3--:R-:W-:Y:S05]  /*0a30*/  @!P2 BRA `(.L_x_4) ;  /* 0x000000000008a947 */ /* 0x008fea0003800000 */
[----:B012-4-:R-:W-:Y:S01]  /*0a40*/  UCGABAR_ARV ;  /* 0x00000000000079c7 */ /* 0x017fe20008000000 */
[----:B------:R-:W-:Y:S05]  /*0a50*/  BRA `(.L_x_5) ;  /* 0x0000000000047947 */ /* 0x000fea0003800000 */
.L_x_4:
[----:B012-4-:R-:W-:Y:S01]  /*0a60*/  NOP ;  /* 0x0000000000007918 */ /* 0x017fe20000000000 */
.L_x_5:
[----:B------:R-:W-:Y:S01]  /*0a70*/  ULDC.64 UR4, c[0x0][0x598] ;  /* 0x0001660000047ab9 */ /* 0x000fe20000000a00 */
[----:B------:R-:W-:Y:S01]  /*0a80*/  ULDC.64 UR36, c[0x0][0x208] ;  /* 0x0000820000247ab9 */ /* 0x000fe20000000a00 */
[----:B------:R-:W-:-:S04]  /*0a90*/  ISETP.NE.U32.AND P0, PT, RZ, UR4, PT ;  /* 0x00000004ff007c0c */ /* 0x000fc8000bf05070 */
[----:B------:R-:W-:-:S13]  /*0aa0*/  ISETP.NE.AND.EX P0, PT, RZ, UR5, PT, P0 ;  /* 0x00000005ff007c0c */ /* 0x000fda000bf05300 */
[----:B------:R-:W-:Y:S05]  /*0ab0*/  @!P0 BRA `(.L_x_6) ;  /* 0x00000000001c8947 */ /* 0x000fea0003800000 */
[----:B------:R-:W0:Y:S02]  /*0ac0*/  LDC.64 R8, c[0x0][0x598] ;  /* 0x00016600ff087b82 */ /* 0x000e240000000a00 */
[----:B0-----:R-:W2:Y:S02]  /*0ad0*/  LDG.E.64 R8, desc[UR36][R8.64] ;  /* 0x0000002408087981 */ /* 0x001ea4000c1e1b00 */
[----:B--2---:R-:W-:-:S04]  /*0ae0*/  ISETP.NE.U32.AND P0, PT, R8, RZ, PT ;  /* 0x000000ff0800720c */ /* 0x004fc80003f05070 */
[----:B------:R-:W-:-:S13]  /*0af0*/  ISETP.NE.AND.EX P0, PT, R9, RZ, PT, P0 ;  /* 0x000000ff0900720c */ /* 0x000fda0003f05300 */
[----:B------:R-:W-:Y:S05]  /*0b00*/  @!P0 BRA `(.L_x_6) ;  /* 0x0000000000088947 */ /* 0x000fea0003800000 */
[----:B------:R0:W5:Y:S01]  /*0b10*/  LD.E R154, desc[UR36][R8.64] ;  /* 0x00000024089a7980 */ /* 0x000162000c101900 */
[----:B------:R-:W-:Y:S05]  /*0b20*/  BRA `(.L_x_7) ;  /* 0x0000000000247947 */ /* 0x000fea0003800000 */
.L_x_6:
[----:B------:R-:W-:Y:S02]  /*0b30*/  ULDC.64 UR4, c[0x0][0x588] ;  /* 0x0001620000047ab9 */ /* 0x000fe40000000a00 */
[----:B------:R-:W-:-:S04]  /*0b40*/  ISETP.NE.U32.AND P0, PT, RZ, UR4, PT ;  /* 0x00000004ff007c0c */ /* 0x000fc8000bf05070 */
[----:B------:R-:W-:-:S13]  /*0b50*/  ISETP.NE.AND.EX P0, PT, RZ, UR5, PT, P0 ;  /* 0x00000005ff007c0c */ /* 0x000fda000bf05300 */
[----:B------:R-:W-:Y:S05]  /*0b60*/  @!P0 BRA `(.L_x_8) ;  /* 0x00000000000c8947 */ /* 0x000fea0003800000 */
[----:B------:R-:W0:Y:S02]  /*0b70*/  LDC.64 R154, c[0x0][0x588] ;  /* 0x00016200ff9a7b82 */ /* 0x000e240000000a00 */
[----:B0-----:R1:W5:Y:S01]  /*0b80*/  LDG.E R154, desc[UR36][R154.64] ;  /* 0x000000249a9a7981 */ /* 0x001362000c1e1900 */
[----:B------:R-:W-:Y:S05]  /*0b90*/  BRA `(.L_x_7) ;  /* 0x0000000000087947 */ /* 0x000fea0003800000 */
.L_x_8:
[----:B------:R-:W-:Y:S02]  /*0ba0*/  ULDC UR4, c[0x0][0x580] ;  /* 0x0001600000047ab9 */ /* 0x000fe40000000800 */
[----:B------:R-:W-:-:S07]  /*0bb0*/  IMAD.U32 R154, RZ, RZ, UR4 ;  /* 0x00000004ff9a7e24 */ /* 0x000fce000f8e00ff */
.L_x_7:
[----:B------:R-:W-:Y:S02]  /*0bc0*/  ULDC.64 UR4, c[0x0][0x5a0] ;  /* 0x0001680000047ab9 */ /* 0x000fe40000000a00 */
[----:B------:R-:W-:-:S04]  /*0bd0*/  ISETP.NE.U32.AND P0, PT, RZ, UR4, PT ;  /* 0x00000004ff007c0c */ /* 0x000fc8000bf05070 */
[----:B------:R-:W-:-:S13]  /*0be0*/  ISETP.NE.AND.EX P0, PT, RZ, UR5, PT, P0 ;  /* 0x00000005ff007c0c */ /* 0x000fda000bf05300 */
[----:B------:R-:W-:Y:S05]  /*0bf0*/  @!P0 BRA `(.L_x_9) ;  /* 0x00000000001c8947 */ /* 0x000fea0003800000 */
[----:B0-----:R-:W0:Y:S02]  /*0c00*/  LDC.64 R8, c[0x0][0x5a0] ;  /* 0x00016800ff087b82 */ /* 0x001e240000000a00 */
[----:B0-----:R-:W2:Y:S02]  /*0c10*/  LDG.E.64 R8, desc[UR36][R8.64] ;  /* 0x0000002408087981 */ /* 0x001ea4000c1e1b00 */
[----:B--2---:R-:W-:-:S04]  /*0c20*/  ISETP.NE.U32.AND P0, PT, R8, RZ, PT ;  /* 0x000000ff0800720c */ /* 0x004fc80003f05070 */
[----:B------:R-:W-:-:S13]  /*0c30*/  ISETP.NE.AND.EX P0, PT, R9, RZ, PT, P0 ;  /* 0x000000ff0900720c */ /* 0x000fda0003f05300 */
[----:B------:R-:W-:Y:S05]  /*0c40*/  @!P0 BRA `(.L_x_9) ;  /* 0x0000000000088947 */ /* 0x000fea0003800000 */
[----:B-1----:R0:W5:Y:S01]  /*0c50*/  LD.E R155, desc[UR36][R8.64] ;  /* 0x00000024089b7980 */ /* 0x002162000c101900 */
[----:B------:R-:W-:Y:S05]  /*0c60*/  BRA `(.L_x_10) ;  /* 0x0000000000247947 */ /* 0x000fea0003800000 */
.L_x_9:
[----:B------:R-:W-:Y:S02]  /*0c70*/  ULDC.64 UR4, c[0x0][0x590] ;  /* 0x0001640000047ab9 */ /* 0x000fe40000000a00 */
[----:B------:R-:W-:-:S04]  /*0c80*/  ISETP.NE.U32.AND P0, PT, RZ, UR4, PT ;  /* 0x00000004ff007c0c */ /* 0x000fc8000bf05070 */
[----:B------:R-:W-:-:S13]  /*0c90*/  ISETP.NE.AND.EX P0, PT, RZ, UR5, PT, P0 ;  /* 0x00000005ff007c0c */ /* 0x000fda000bf05300 */
[----:B------:R-:W-:Y:S05]  /*0ca0*/  @!P0 BRA `(.L_x_11) ;  /* 0x00000000000c8947 */ /* 0x000fea0003800000 */
[----:B0-----:R-:W1:Y:S02]  /*0cb0*/  LDC.64 R8, c[0x0][0x590] ;  /* 0x00016400ff087b82 */ /* 0x001e640000000a00 */
[----:B-1----:R1:W5:Y:S01]  /*0cc0*/  LDG.E R155, desc[UR36][R8.64] ;  /* 0x00000024089b7981 */ /* 0x002362000c1e1900 */
[----:B------:R-:W-:Y:S05]  /*0cd0*/  BRA `(.L_x_10) ;  /* 0x0000000000087947 */ /* 0x000fea0003800000 */
.L_x_11:
[----:B------:R-:W-:Y:S02]  /*0ce0*/  ULDC UR4, c[0x0][0x584] ;  /* 0x0001610000047ab9 */ /* 0x000fe40000000800 */
[----:B-1----:R-:W-:-:S07]  /*0cf0*/  IMAD.U32 R155, RZ, RZ, UR4 ;  /* 0x00000004ff9b7e24 */ /* 0x002fce000f8e00ff */
.L_x_10:
[----:B------:R-:W2:Y:S01]  /*0d00*/  LDC R2, c[0x0][0x65c] ;  /* 0x00019700ff027b82 */ /* 0x000ea20000000800 */
[----:B------:R-:W-:Y:S01]  /*0d10*/  ULDC UR6, c[0x0][0x28c] ;  /* 0x0000a30000067ab9 */ /* 0x000fe20000000800 */
[----:B------:R-:W-:Y:S01]  /*0d20*/  ISETP.NE.AND P0, PT, R10, 0x2, PT ;  /* 0x000000020a00780c */ /* 0x000fe20003f05270 */
[----:B------:R-:W-:Y:S01]  /*0d30*/  UIADD3 UR6, UR6, 0x1f, URZ ;  /* 0x0000001f06067890 */ /* 0x000fe2000fffe03f */
[----:B01----:R-:W-:Y:S01]  /*0d40*/  IMAD.U32 R8, RZ, RZ, UR12 ;  /* 0x0000000cff087e24 */ /* 0x003fe2000f8e00ff */
[----:B------:R-:W-:Y:S01]  /*0d50*/  UMOV UR39, URZ ;  /* 0x0000003f00277c82 */ /* 0x000fe20008000000 */
[----:B------:R-:W-:Y:S01]  /*0d60*/  IMAD.MOV.U32 R9, RZ, RZ, RZ ;  /* 0x000000ffff097224 */ /* 0x000fe200078e00ff */
[----:B------:R-:W-:Y:S01]  /*0d70*/  USHF.R.S32.HI UR7, URZ, 0x1f, UR6 ;  /* 0x0000001f3f077899 */ /* 0x000fe20008011406 */
[----:B------:R-:W-:Y:S01]  /*0d80*/  UMOV UR38, URZ ;  /* 0x0000003f00267c82 */ /* 0x000fe20008000000 */
[----:B------:R-:W-:Y:S02]  /*0d90*/  ULDC.64 UR8, c[0x0][0x650] ;  /* 0x0001940000087ab9 */ /* 0x000fe40000000a00 */
[----:B------:R-:W-:-:S04]  /*0da0*/  ULEA.HI UR7, UR7, UR6, URZ, 0x5 ;  /* 0x0000000607077291 */ /* 0x000fc8000f8f283f */
[----:B------:R-:W-:Y:S01]  /*0db0*/  USHF.R.S32.HI UR40, URZ, 0x5, UR7 ;  /* 0x000000053f287899 */ /* 0x000fe20008011407 */
[----:B--2---:R-:W-:-:S13]  /*0dc0*/  ISETP.NE.AND P1, PT, R2, 0x1, PT ;  /* 0x000000010200780c */ /* 0x004fda0003f25270 */
[----:B------:R-:W0:Y:S01]  /*0dd0*/  @P1 LDC R19, c[0x0][0x10] ;  /* 0x00000400ff131b82 */ /* 0x000e220000000800 */
[----:B------:R-:W-:Y:S02]  /*0de0*/  @P1 IMAD.MOV.U32 R7, RZ, RZ, RZ ;  /* 0x000000ffff071224 */ /* 0x000fe400078e00ff */
[----:B------:R-:W-:-:S05]  /*0df0*/  @P1 IMAD.MOV.U32 R17, RZ, RZ, RZ ;  /* 0x000000ffff111224 */ /* 0x000fca00078e00ff */
[----:B------:R-:W1:Y:S01]  /*0e00*/  @!P1 LDC R11, c[0x0][0xc] ;  /* 0x00000300ff0b9b82 */ /* 0x000e620000000800 */
[----:B------:R-:W-:Y:S01]  /*0e10*/  ULDC UR4, c[0x0][0xc] ;  /* 0x0000030000047ab9 */ /* 0x000fe20000000800 */
[----:B------:R-:W-:Y:S02]  /*0e20*/  ULDC UR5, c[0x0][0x10] ;  /* 0x0000040000057ab9 */ /* 0x000fe40000000800 */
[----:B------:R-:W-:-:S04]  /*0e30*/  UIMAD.WIDE.U32 UR4, UR4, UR5, URZ ;  /* 0x00000005040472a5 */ /* 0x000fc8000f8e003f */
[----:B------:R-:W2:Y:S01]  /*0e40*/  LDC R2, c[0x0][0x14] ;  /* 0x00000500ff027b82 */ /* 0x000ea20000000800 */
[----:B0-----:R-:W-:-:S04]  /*0e50*/  @P1 IMAD.WIDE.U32 R18, R19, UR12, R6 ;  /* 0x0000000c13121c25 */ /* 0x001fc8000f8e0006 */
[----:B------:R-:W-:Y:S02]  /*0e60*/  @P1 IMAD.IADD R17, R19, 0x1, R17 ;  /* 0x0000000113111824 */ /* 0x000fe400078e0211 */
[----:B-1----:R-:W-:-:S04]  /*0e70*/  @!P1 IMAD.WIDE.U32 R8, R6, R11, R8 ;  /* 0x0000000b06089225 */ /* 0x002fc800078e0008 */
[----:B------:R-:W-:Y:S02]  /*0e80*/  @!P1 IMAD.MOV.U32 R18, RZ, RZ, R8 ;  /* 0x000000ffff129224 */ /* 0x000fe400078e0008 */
[----:B------:R-:W-:Y:S02]  /*0e90*/  @!P1 IMAD.MOV.U32 R17, RZ, RZ, R9 ;  /* 0x000000ffff119224 */ /* 0x000fe400078e0009 */
[----:B--2---:R-:W-:-:S04]  /*0ea0*/  IMAD.WIDE.U32 R12, R2, UR4, RZ ;  /* 0x00000004020c7c25 */ /* 0x004fc8000f8e00ff */
[----:B------:R-:W-:Y:S01]  /*0eb0*/  IMAD R23, R2, UR5, RZ ;  /* 0x0000000502177c24 */ /* 0x000fe2000f8e02ff */
[----:B------:R0:W-:Y:S03]  /*0ec0*/  STL.64 [R1], R12 ;  /* 0x0000000c01007387 */ /* 0x0001e60000100a00 */
[----:B------:R-:W-:Y:S01]  /*0ed0*/  IMAD.IADD R23, R13, 0x1, R23 ;  /* 0x000000010d177824 */ /* 0x000fe200078e0217 */
[----:B------:R-:W-:Y:S06]  /*0ee0*/  @P0 BRA `(.L_x_12) ;  /* 0x0000000000200947 */ /* 0x000fec0003800000 */
[----:B------:R-:W-:Y:S01]  /*0ef0*/  UISETP.GE.U32.AND UP0, UPT, UR40, 0xb, UPT ;  /* 0x0000000b2800788c */ /* 0x000fe2000bf06070 */
[----:B------:R-:W-:Y:S01]  /*0f00*/  IADD3 R18, P0, R18, R12, RZ ;  /* 0x0000000c12127210 */ /* 0x000fe20007f1e0ff */
[----:B------:R-:W-:Y:S01]  /*0f10*/  UIMAD.WIDE.U32 UR4, UR40, -0x45d1745d, URZ ;  /* 0xba2e8ba3280478a5 */ /* 0x000fe2000f8e003f */
[----:B------:R-:W-:-:S03]  /*0f20*/  UMOV UR38, URZ ;  /* 0x0000003f00267c82 */ /* 0x000fc60008000000 */
[----:B------:R-:W-:Y:S01]  /*0f30*/  USHF.R.U32.HI UR4, URZ, 0x3, UR5 ;  /* 0x000000033f047899 */ /* 0x000fe20008011605 */
[----:B------:R-:W-:-:S03]  /*0f40*/  IMAD.X R17, R23, 0x1, R17, P0 ;  /* 0x0000000117117824 */ /* 0x000fc600000e0611 */
[----:B------:R-:W-:Y:S02]  /*0f50*/  UIMAD UR39, UR4, -0xb, UR40 ;  /* 0xfffffff5042778a4 */ /* 0x000fe4000f8e0228 */
[----:B------:R-:W-:-:S12]  /*0f60*/  @UP0 ULOP3.LUT UR38, UR4, 0x1, URZ, 0xc0, !UPT ;  /* 0x0000000104260892 */ /* 0x000fd8000f8ec03f */
.L_x_12:
[----:B------:R-:W-:Y:S01]  /*0f70*/  ISETP.GE.U32.AND P0, PT, R18, UR8, PT ;  /* 0x0000000812007c0c */ /* 0x000fe2000bf06070 */
[----:B------:R-:W-:Y:S01]  /*0f80*/  IMAD.MOV.U32 R19, RZ, RZ, -0x1 ;  /* 0xffffffffff137424 */ /* 0x000fe200078e00ff */
[----:B------:R-:W-:Y:S01]  /*0f90*/  PRMT R8, RZ, 0x7610, R8 ;  /* 0x00007610ff087816 */ /* 0x000fe20000000008 */
[----:B------:R-:W-:Y:S01]  /*0fa0*/  IMAD.MOV.U32 R22, RZ, RZ, -0x1 ;  /* 0xffffffffff167424 */ /* 0x000fe200078e00ff */
[----:B------:R-:W-:Y:S01]  /*0fb0*/  ISETP.GE.U32.AND.EX P0, PT, R17, UR9, PT, P0 ;  /* 0x0000000911007c0c */ /* 0x000fe2000bf06100 */
[----:B------:R-:W-:-:S12]  /*0fc0*/  IMAD.MOV.U32 R2, RZ, RZ, -0x1 ;  /* 0xffffffffff027424 */ /* 0x000fd800078e00ff */
[----:B------:R-:W-:Y:S05]  /*0fd0*/  @P0 BRA `(.L_x_13) ;  /* 0x00000004002c0947 */ /* 0x000fea0003800000 */
[----:B------:R-:W1:Y:S01]  /*0fe0*/  LDC.64 R26, c[0x0][0x628] ;  /* 0x00018a00ff1a7b82 */ /* 0x000e620000000a00 */
[----:B------:R-:W-:Y:S02]  /*0ff0*/  IMAD.MOV.U32 R8, RZ, RZ, R18 ;  /* 0x000000ffff087224 */ /* 0x000fe400078e0012 */
[----:B------:R-:W-:-:S05]  /*1000*/  IMAD.MOV.U32 R9, RZ, RZ, R17 ;  /* 0x000000ffff097224 */ /* 0x000fca00078e0011 */
[----:B------:R-:W2:Y:S08]  /*1010*/  LDC R2, c[0x0][0x630] ;  /* 0x00018c00ff027b82 */ /* 0x000eb00000000800 */
[----:B------:R-:W3:Y:S01]  /*1020*/  LDC.64 R28, c[0x0][0x620] ;  /* 0x00018800ff1c7b82 */ /* 0x000ee20000000a00 */
[----:B-1----:R-:W-:-:S04]  /*1030*/  ISETP.NE.U32.AND P0, PT, R26, RZ, PT ;  /* 0x000000ff1a00720c */ /* 0x002fc80003f05070 */
[----:B------:R-:W-:-:S13]  /*1040*/  ISETP.NE.AND.EX P0, PT, R27, RZ, PT, P0 ;  /* 0x000000ff1b00720c */ /* 0x000fda0003f05300 */
[----:B--23--:R-:W-:Y:S05]  /*1050*/  @!P0 BRA `(.L_x_14) ;  /* 0x0000000000288947 */ /* 0x00cfea0003800000 */
[----:B0-----:R-:W0:Y:S02]  /*1060*/  LDC R13, c[0x0][0x634] ;  /* 0x00018d00ff0d7b82 */ /* 0x001e240000000800 */
[----:B0-----:R-:W-:-:S05]  /*1070*/  IADD3 R13, P0, R18, R13, RZ ;  /* 0x0000000d120d7210 */ /* 0x001fca0007f1e0ff */
[----:B------:R-:W-:-:S04]  /*1080*/  IMAD.X R15, RZ, RZ, R17, P0 ;  /* 0x000000ffff0f7224 */ /* 0x000fc800000e0611 */
[----:B------:R-:W-:-:S04]  /*1090*/  IMAD.WIDE.U32 R8, R15, R26, RZ ;  /* 0x0000001a0f087225 */ /* 0x000fc800078e00ff */
[----:B------:R-:W-:-:S04]  /*10a0*/  IMAD.WIDE.U32 R10, P0, R13, R27, R8 ;  /* 0x0000001b0d0a7225 */ /* 0x000fc80007800008 */
[----:B------:R-:W-:-:S04]  /*10b0*/  IMAD.WIDE.U32 R8, R13, R26, RZ ;  /* 0x0000001a0d087225 */ /* 0x000fc800078e00ff */
[----:B------:R-:W-:Y:S01]  /*10c0*/  IMAD.X R13, RZ, RZ, RZ, P0 ;  /* 0x000000ffff0d7224 */ /* 0x000fe200000e06ff */
[----:B------:R-:W-:Y:S01]  /*10d0*/  IADD3 RZ, P0, R9, R10, RZ ;  /* 0x0000000a09ff7210 */ /* 0x000fe20007f1e0ff */
[----:B------:R-:W-:-:S04]  /*10e0*/  IMAD.MOV.U32 R12, RZ, RZ, R11 ;  /* 0x000000ffff0c7224 */ /* 0x000fc800078e000b */
[----:B------:R-:W-:-:S08]  /*10f0*/  IMAD.WIDE.U32.X R8, R15, R27, R12, P0 ;  /* 0x0000001b0f087225 */ /* 0x000fd000000e040c */
.L_x_14:
[----:B------:R-:W1:Y:S01]  /*1100*/  LDC.64 R32, c[0x0][0x640] ;  /* 0x00019000ff207b82 */ /* 0x000e620000000a00 */
[-C--:B------:R-:W-:Y:S01]  /*1110*/  SHF.R.U64 R30, R8, R2.reuse, R9 ;  /* 0x00000002081e7219 */ /* 0x080fe20000001209 */
[----:B------:R-:W-:Y:S01]  /*1120*/  IMAD.MOV.U32 R19, RZ, RZ, R17 ;  /* 0x000000ffff137224 */ /* 0x000fe200078e0011 */
[----:B------:R-:W-:Y:S02]  /*1130*/  SHF.R.U32.HI R2, RZ, R2, R9 ;  /* 0x00000002ff027219 */ /* 0x000fe40000011609 */
[----:B------:R-:W-:-:S03]  /*1140*/  IADD3 R11, P0, RZ, -R30, RZ ;  /* 0x8000001eff0b7210 */ /* 0x000fc60007f1e0ff */
[----:B------:R-:W2:Y:S02]  /*1150*/  LDC R10, c[0x0][0x618] ;  /* 0x00018600ff0a7b82 */ /* 0x000ea40000000800 */
[----:B------:R-:W-:-:S04]  /*1160*/  IMAD.X R9, RZ, RZ, ~R2, P0 ;  /* 0x000000ffff097224 */ /* 0x000fc800000e0e02 */
[-C--:B------:R-:W-:Y:S02]  /*1170*/  IMAD R2, R9, R28.reuse, RZ ;  /* 0x0000001c09027224 */ /* 0x080fe400078e02ff */
[----:B0-----:R-:W0:Y:S01]  /*1180*/  LDC R13, c[0x0][0x608] ;  /* 0x00018200ff0d7b82 */ /* 0x001e220000000800 */
[----:B------:R-:W-:-:S04]  /*1190*/  IMAD.WIDE.U32 R8, R11, R28, R18 ;  /* 0x0000001c0b087225 */ /* 0x000fc800078e0012 */
[----:B------:R-:W-:Y:S02]  /*11a0*/  IMAD R11, R11, R29, R2 ;  /* 0x0000001d0b0b7224 */ /* 0x000fe400078e0202 */
[----:B------:R-:W-:Y:S01]  /*11b0*/  IMAD.MOV.U32 R2, RZ, RZ, -0x1 ;  /* 0xffffffffff027424 */ /* 0x000fe200078e00ff */
[----:B------:R-:W3:Y:S01]  /*11c0*/  LDC R31, c[0x0][0x658] ;  /* 0x00019600ff1f7b82 */ /* 0x000ee20000000800 */
[----:B------:R-:W-:Y:S01]  /*11d0*/  IMAD.IADD R9, R9, 0x1, R11 ;  /* 0x0000000109097824 */ /* 0x000fe200078e020b */
[----:B-1----:R-:W-:Y:S01]  /*11e0*/  ISETP.NE.U32.AND P0, PT, R32, RZ, PT ;  /* 0x000000ff2000720c */ /* 0x002fe20003f05070 */
[----:B------:R-:W-:-:S03]  /*11f0*/  IMAD.MOV.U32 R28, RZ, RZ, 0x1 ;  /* 0x00000001ff1c7424 */ /* 0x000fc600078e00ff */
[----:B------:R-:W-:Y:S02]  /*1200*/  ISETP.NE.AND.EX P0, PT, R33, RZ, PT, P0 ;  /* 0x000000ff2100720c */ /* 0x000fe40003f05300 */
[----:B------:R-:W1:Y:S01]  /*1210*/  LDC R27, c[0x0][0x600] ;  /* 0x00018000ff1b7b82 */ /* 0x000e620000000800 */
[-CC-:B--2---:R-:W-:Y:S02]  /*1220*/  SHF.R.U64 R25, R8, R10.reuse, R9.reuse ;  /* 0x0000000a08197219 */ /* 0x184fe40000001209 */
[----:B------:R-:W-:-:S05]  /*1230*/  SHF.R.U32.HI R8, RZ, R10, R9 ;  /* 0x0000000aff087219 */ /* 0x000fca0000011609 */
[----:B------:R-:W2:Y:S01]  /*1240*/  LDC R22, c[0x0][0x648] ;  /* 0x00019200ff167b82 */ /* 0x000ea20000000800 */
[-CC-:B0-----:R-:W-:Y:S02]  /*1250*/  SHF.R.U64 R34, R25, R13.reuse, R8.reuse ;  /* 0x0000000d19227219 */ /* 0x181fe40000001208 */
[----:B------:R-:W-:-:S05]  /*1260*/  SHF.R.U32.HI R8, RZ, R13, R8 ;  /* 0x0000000dff087219 */ /* 0x000fca0000011608 */
[----:B------:R-:W0:Y:S01]  /*1270*/  LDC R26, c[0x0][0x638] ;  /* 0x00018e00ff1a7b82 */ /* 0x000e220000000800 */
[-CC-:B---3--:R-:W-:Y:S02]  /*1280*/  SHF.R.U64 R36, R34, R31.reuse, R8.reuse ;  /* 0x0000001f22247219 */ /* 0x188fe40000001208 */
[-C--:B------:R-:W-:Y:S02]  /*1290*/  SHF.L.U32 R2, R2, R31.reuse, RZ ;  /* 0x0000001f02027219 */ /* 0x080fe400000006ff */
[----:B------:R-:W-:Y:S01]  /*12a0*/  SHF.R.U32.HI R9, RZ, R31, R8 ;  /* 0x0000001fff097219 */ /* 0x000fe20000011608 */
[----:B------:R-:W-:Y:S01]  /*12b0*/  IMAD.MOV.U32 R8, RZ, RZ, R36 ;  /* 0x000000ffff087224 */ /* 0x000fe200078e0024 */
[----:B------:R-:W-:Y:S01]  /*12c0*/  LOP3.LUT R15, RZ, R2, RZ, 0x33, !PT ;  /* 0x00000002ff0f7212 */ /* 0x000fe200078e33ff */
[----:B------:R-:W3:Y:S01]  /*12d0*/  LDC R29, c[0x0][0x610] ;  /* 0x00018400ff1d7b82 */ /* 0x000ee20000000800 */
[----:B------:R-:W-:Y:S05]  /*12e0*/  @!P0 BRA `(.L_x_15) ;  /* 0x0000000000288947 */ /* 0x000fea0003800000 */
[----:B------:R-:W4:Y:S02]  /*12f0*/  LDC R13, c[0x0][0x64c] ;  /* 0x00019300ff0d7b82 */ /* 0x000f240000000800 */
[----:B----4-:R-:W-:-:S05]  /*1300*/  IADD3 R13, P0, R36, R13, RZ ;  /* 0x0000000d240d7210 */ /* 0x010fca0007f1e0ff */
        /* <DEDUP_REMOVED lines=8> */
.L_x_15:
[----:B--2---:R-:W-:Y:S01]  /*1390*/  SHF.R.U64 R7, R8, R22, R9 ;  /* 0x0000001608077219 */ /* 0x004fe20000001209 */
[----:B-1----:R-:W-:Y:S01]  /*13a0*/  VIADD R8, R27, 0xffffffff ;  /* 0xffffffff1b087836 */ /* 0x002fe20000000000 */
[----:B------:R-:W-:Y:S01]  /*13b0*/  SHF.L.U32 R2, R28, R31, RZ ;  /* 0x0000001f1c027219 */ /* 0x000fe200000006ff */
[----:B------:R-:W-:Y:S01]  /*13c0*/  @P1 IMAD R20, R21, R24, R6 ;  /* 0x0000001815141224 */ /* 0x000fe200078e0206 */
[----:B------:R-:W-:Y:S01]  /*13d0*/  LOP3.LUT R15, R34, R15, RZ, 0xc0, !PT ;  /* 0x0000000f220f7212 */ /* 0x000fe200078ec0ff */
[----:B------:R-:W-:Y:S01]  /*13e0*/  IMAD.MOV R9, RZ, RZ, -R7 ;  /* 0x000000ffff097224 */ /* 0x000fe200078e0a07 */
[----:B------:R-:W-:Y:S01]  /*13f0*/  LOP3.LUT R8, R25, R8, RZ, 0xc0, !PT ;  /* 0x0000000819087212 */ /* 0x000fe200078ec0ff */
[----:B------:R-:W-:Y:S02]  /*1400*/  IMAD.MOV.U32 R6, RZ, RZ, 0x1 ;  /* 0x00000001ff067424 */ /* 0x000fe400078e00ff */
[----:B------:R-:W-:Y:S02]  /*1410*/  IMAD R15, R2, R7, R15 ;  /* 0x00000007020f7224 */ /* 0x000fe400078e020f */
[----:B0-----:R-:W-:-:S02]  /*1420*/  IMAD R2, R9, R26, R36 ;  /* 0x0000001a09027224 */ /* 0x001fc400078e0224 */
[----:B---3--:R-:W-:Y:S02]  /*1430*/  IMAD R19, R15, R29, R20 ;  /* 0x0000001d0f137224 */ /* 0x008fe400078e0214 */
[--C-:B------:R-:W-:Y:S01]  /*1440*/  IMAD R2, R2, R27, R8.reuse ;  /* 0x0000001b02027224 */ /* 0x100fe200078e0208 */
[----:B------:R-:W-:-:S04]  /*1450*/  PRMT R8, R6, 0x7610, R8 ;  /* 0x0000761006087816 */ /* 0x000fc80000000008 */
[----:B------:R-:W-:Y:S02]  /*1460*/  SEL R22, R2, R19, !P1 ;  /* 0x0000001302167207 */ /* 0x000fe40004800000 */
[----:B------:R-:W-:Y:S01]  /*1470*/  SEL R19, R19, R2, !P1 ;  /* 0x0000000213137207 */ /* 0x000fe20004800000 */
[----:B------:R-:W-:-:S07]  /*1480*/  IMAD.MOV.U32 R2, RZ, RZ, R30 ;  /* 0x000000ffff027224 */ /* 0x000fce00078e001e */
.L_x_13:
[----:B------:R-:W-:Y:S05]  /*1490*/  @!P2 BRA `(.L_x_16) ;  /* 0x00000000000ca947 */ /* 0x000fea0003800000 */
[----:B------:R-:W-:Y:S01]  /*14a0*/  UCGABAR_WAIT ;  /* 0x0000000000007dc7 */ /* 0x000fe20008000000 */
[----:B------:R-:W-:Y:S01]  /*14b0*/  CCTL.IVALL ;  /* 0x00000000ff00798f */ /* 0x000fe20002000000 */
[----:B------:R-:W-:Y:S05]  /*14c0*/  BRA `(.L_x_17) ;  /* 0x0000000000047947 */ /* 0x000fea0003800000 */
.L_x_16:
[----:B------:R-:W-:Y:S06]  /*14d0*/  BAR.SYNC.DEFER_BLOCKING 0x0 ;  /* 0x0000000000007b1d */ /* 0x000fec0000010000 */
.L_x_17:
[----:B------:R-:W-:Y:S05]  /*14e0*/  @!P4 BRA `(.L_x_18) ;  /* 0x0000008c00fcc947 */ /* 0x000fea0003800000 */
[----:B------:R-:W-:-:S13]  /*14f0*/  ISETP.GT.U32.AND P0, PT, R35, 0x1, PT ;  /* 0x000000012300780c */ /* 0x000fda0003f04070 */
[----:B------:R-:W-:Y:S05]  /*1500*/  @P0 EXIT ;  /* 0x000000000000094d */ /* 0x000fea0003800000 */
.L_x_19:
[----:B------:R-:W-:-:S08]  /*1510*/  NOP ;  /* 0x0000000000007918 */ /* 0x000fd00000000000 */
[----:B------:R-:W1:Y:S02]  /*1520*/  USETMAXREG.TRY_ALLOC.CTAPOOL UP0, 0xe8 ;  /* 0x000000e8000079c8 */ /* 0x000e640008000600 */
[----:B-1----:R-:W-:-:S13]  /*1530*/  PLOP3.LUT P0, PT, PT, PT, UP0, 0x80, 0x0 ;  /* 0x000000000000781c */ /* 0x002fda0003f0f008 */
[----:B------:R-:W-:Y:S05]  /*1540*/  @!P0 BRA `(.L_x_19) ;  /* 0xfffffffc00f08947 */ /* 0x000fea000383ffff */
[----:B------:R-:W-:-:S13]  /*1550*/  LOP3.LUT P0, RZ, R8, 0xff, RZ, 0xc0, !PT ;  /* 0x000000ff08ff7812 */ /* 0x000fda000780c0ff */
[----:B------:R-:W-:Y:S05]  /*1560*/  @!P0 EXIT ;  /* 0x000000000000894d */ /* 0x000fea0003800000 */
[----:B------:R-:W1:Y:S01]  /*1570*/  S2UR UR4, SR_CgaCtaId ;  /* 0x00000000000479c3 */ /* 0x000e620000008800 */
[----:B------:R-:W-:Y:S01]  /*1580*/  VIADD R14, R14, 0xffffffff ;  /* 0xffffffff0e0e7836 */ /* 0x000fe20000000000 */
[CC--:B------:R-:W-:Y:S01]  /*1590*/  LEA.HI R4, R0.reuse, R3.reuse, RZ, 0x2 ;  /* 0x0000000300047211 */ /* 0x0c0fe200078f10ff */
[----:B------:R-:W-:Y:S01]  /*15a0*/  UMOV UR41, 0x400 ;  /* 0x0000040000297882 */ /* 0x000fe20000000000 */
[----:B------:R-:W-:Y:S01]  /*15b0*/  LEA.HI R0, R0, R3, RZ, 0x5 ;  /* 0x0000000300007211 */ /* 0x000fe200078f28ff */
[----:B------:R-:W-:Y:S01]  /*15c0*/  UISETP.LT.AND UP0, UPT, UR40, 0x1, UPT ;  /* 0x000000012800788c */ /* 0x000fe2000bf01270 */
[----:B------:R-:W-:Y:S01]  /*15d0*/  R2UR UR42, R14 ;  /* 0x000000000e2a72ca */ /* 0x000fe200000e0000 */
[----:B------:R-:W-:Y:S01]  /*15e0*/  USHF.L.U32 UR44, UR40, 0x1, URZ ;  /* 0x00000001282c7899 */ /* 0x000fe2000800063f */
[--C-:B------:R-:W-:Y:S01]  /*15f0*/  SHF.R.S32.HI R156, RZ, 0x2, R4.reuse ;  /* 0x00000002ff9c7819 */ /* 0x100fe20000011404 */
[----:B------:R-:W-:Y:S01]  /*1600*/  USEL UR43, UR40, 0x1, UP0 ;  /* 0x00000001282b7887 */ /* 0x000fe20008000000 */
[----:B------:R-:W-:-:S02]  /*1610*/  SHF.R.S32.HI R5, RZ, 0x1f, R4 ;  /* 0x0000001fff057819 */ /* 0x000fc40000011404 */
[----:B------:R-:W-:Y:S01]  /*1620*/  LOP3.LUT R158, R4, 0xfffffffc, RZ, 0xc0, !PT ;  /* 0xfffffffc049e7812 */ /* 0x000fe200078ec0ff */
[----:B------:R-:W-:Y:S01]  /*1630*/  UIADD3 UR43, -UR43, UR40, URZ ;  /* 0x000000282b2b7290 */ /* 0x000fe2000fffe13f */
[----:B------:R-:W-:Y:S02]  /*1640*/  LEA.HI R5, R5, R156, RZ, 0x3 ;  /* 0x0000009c05057211 */ /* 0x000fe400078f18ff */
[----:B------:R-:W-:Y:S01]  /*1650*/  ISETP.NE.AND P0, PT, R14, RZ, PT ;  /* 0x000000ff0e00720c */ /* 0x000fe20003f05270 */
[----:B------:R-:W-:Y:S01]  /*1660*/  IMAD.IADD R158, R3, 0x1, -R158 ;  /* 0x00000001039e7824 */ /* 0x000fe200078e0a9e */
[----:B------:R-:W-:Y:S01]  /*1670*/  LOP3.LUT R5, R5, 0xfffffff8, RZ, 0xc0, !PT ;  /* 0xfffffff805057812 */ /* 0x000fe200078ec0ff */
[----:B------:R-:W-:Y:S01]  /*1680*/  USHF.L.U32 UR42, UR42, 0x3, URZ ;  /* 0x000000032a2a7899 */ /* 0x000fe2000800063f */
[----:B------:R-:W-:Y:S02]  /*1690*/  LOP3.LUT R174, R16, 0x1, RZ, 0xfc, !PT ;  /* 0x0000000110ae7812 */ /* 0x000fe400078efcff */
[----:B------:R-:W-:Y:S01]  /*16a0*/  SEL R175, RZ, 0x1, P0 ;  /* 0x00000001ffaf7807 */ /* 0x000fe20000000000 */
[----:B------:R-:W-:Y:S01]  /*16b0*/  IMAD.IADD R156, R156, 0x1, -R5 ;  /* 0x000000019c9c7824 */ /* 0x000fe200078e0a05 */
[----:B-1----:R-:W-:Y:S01]  /*16c0*/  ULEA UR41, UR4, UR41, 0x18 ;  /* 0x0000002904297291 */ /* 0x002fe2000f8ec03f */
[----:B------:R-:W-:Y:S01]  /*16d0*/  SHF.R.S32.HI R5, RZ, 0x5, R0 ;  /* 0x00000005ff057819 */ /* 0x000fe20000011400 */
[----:B------:R-:W-:Y:S01]  /*16e0*/  IMAD.U32 R160, RZ, RZ, UR42 ;  /* 0x0000002affa07e24 */ /* 0x000fe2000f8e00ff */
[----:B------:R-:W-:Y:S01]  /*16f0*/  ULDC UR4, c[0x0][0x284] ;  /* 0x0000a10000047ab9 */ /* 0x000fe20000000800 */
[----:B------:R-:W-:Y:S01]  /*1700*/  UIADD3 UR45, UR41, 0xc0, URZ ;  /* 0x000000c0292d7890 */ /* 0x000fe2000fffe03f */
[--C-:B------:R-:W-:Y:S01]  /*1710*/  SHF.R.S32.HI R157, RZ, 0x1f, R156.reuse ;  /* 0x0000001fff9d7819 */ /* 0x100fe2000001149c */
[----:B------:R-:W-:Y:S01]  /*1720*/  IMAD R163, R5, -0x10, -R156 ;  /* 0xfffffff005a37824 */ /* 0x000fe200078e0a9c */
[----:B------:R-:W-:-:S02]  /*1730*/  LOP3.LUT R162, R160, 0x8, RZ, 0xc0, !PT ;  /* 0x00000008a0a27812 */ /* 0x000fc400078ec0ff */
[----:B------:R-:W-:Y:S01]  /*1740*/  LOP3.LUT R160, R160, 0x8, RZ, 0xc, !PT ;  /* 0x00000008a0a07812 */ /* 0x000fe200078e0cff */
[----:B------:R-:W-:Y:S01]  /*1750*/  IMAD.U32 R159, RZ, RZ, UR45 ;  /* 0x0000002dff9f7e24 */ /* 0x000fe2000f8e00ff */
[----:B------:R-:W-:Y:S01]  /*1760*/  LOP3.LUT R162, R162, 0x18, RZ, 0x3c, !PT ;  /* 0x00000018a2a27812 */ /* 0x000fe200078e3cff */
[----:B------:R-:W-:-:S04]  /*1770*/  IMAD.WIDE R156, R5, 0x10, R156 ;  /* 0x00000010059c7825 */ /* 0x000fc800078e029c */
[----:B------:R-:W-:Y:S02]  /*1780*/  VIADD R161, R159, UR42 ;  /* 0x0000002a9fa17c36 */ /* 0x000fe40008000000 */
[----:B------:R-:W-:-:S07]  /*1790*/  VIADD R163, R163, UR4 ;  /* 0x00000004a3a37c36 */ /* 0x000fce0008000000 */
.L_x_295:
[----:B------:R-:W-:Y:S01]  /*17a0*/  SHF.L.U32 R0, R175, 0x1f, RZ ;  /* 0x0000001faf007819 */ /* 0x000fe200000006ff */
[----:B------:R-:W-:Y:S02]  /*17b0*/  ULDC UR4, c[0x0][0x28c] ;  /* 0x0000a30000047ab9 */ /* 0x000fe40000000800 */
[----:B------:R-:W-:Y:S01]  /*17c0*/  ISETP.LT.AND P1, PT, RZ, UR4, PT ;  /* 0x00000004ff007c0c */ /* 0x000fe2000bf21270 */
[----:B------:R-:W1:Y:S02]  /*17d0*/  SYNCS.PHASECHK.TRANS64.TRYWAIT P0, [R159+UR42], R0 ;  /* 0x000000009f0075a7 */ /* 0x000e64000800016a */
[----:B-1-34-:R-:W-:Y:S10]  /*17e0*/  @!P0 BRA `(.L_x_20) ;  /* 0x000000a000508947 */ /* 0x01aff40003800000 */
.L_x_324:
[----:B------:R-:W-:Y:S05]  /*17f0*/  @P1 BRA `(.L_x_21) ;  /* 0x0000000000401947 */ /* 0x000fea0003800000 */
[----:B-1----:R-:W-:Y:S01]  /*1800*/  MOV R0, 0x0 ;  /* 0x0000000000007802 */ /* 0x002fe20000000f00 */
[----:B------:R-:W-:Y:S01]  /*1810*/  ULDC.64 UR4, c[0x4][0x68] ;  /* 0x01001a0000047ab9 */ /* 0x000fe20000000a00 */
[----:B------:R-:W-:Y:S01]  /*1820*/  ULDC.64 UR6, c[0x4][0x8] ;  /* 0x0100020000067ab9 */ /* 0x000fe20000000a00 */
[----:B------:R-:W-:Y:S01]  /*1830*/  IMAD.U32 R4, RZ, RZ, UR4 ;  /* 0x00000004ff047e24 */ /* 0x000fe2000f8e00ff */
[----:B------:R1:W2:Y:S01]  /*1840*/  LDC.64 R14, c[0x4][R0] ;  /* 0x01000000000e7b82 */ /* 0x0002a20000000a00 */
[----:B------:R-:W-:Y:S01]  /*1850*/  IMAD.U32 R5, RZ, RZ, UR5 ;  /* 0x00000005ff057e24 */ /* 0x000fe2000f8e00ff */
[----:B------:R-:W-:Y:S01]  /*1860*/  ULDC.64 UR4, c[0x4][0x70] ;  /* 0x01001c0000047ab9 */ /* 0x000fe20000000a00 */
[----:B------:R-:W-:Y:S02]  /*1870*/  IMAD.U32 R10, RZ, RZ, UR6 ;  /* 0x00000006ff0a7e24 */ /* 0x000fe4000f8e00ff */
[----:B------:R-:W-:Y:S02]  /*1880*/  IMAD.U32 R6, RZ, RZ, UR4 ;  /* 0x00000004ff067e24 */ /* 0x000fe4000f8e00ff */
[----:B------:R-:W-:-:S02]  /*1890*/  IMAD.U32 R7, RZ, RZ, UR5 ;  /* 0x00000005ff077e24 */ /* 0x000fc4000f8e00ff */
[----:B------:R-:W-:Y:S02]  /*18a0*/  IMAD.U32 R11, RZ, RZ, UR7 ;  /* 0x00000007ff0b7e24 */ /* 0x000fe4000f8e00ff */
[----:B------:R-:W-:Y:S02]  /*18b0*/  IMAD.MOV.U32 R8, RZ, RZ, 0x1e1 ;  /* 0x000001e1ff087424 */ /* 0x000fe400078e00ff */
[----:B0-----:R-:W-:Y:S02]  /*18c0*/  IMAD.MOV.U32 R12, RZ, RZ, 0x1 ;  /* 0x00000001ff0c7424 */ /* 0x001fe400078e00ff */
[----:B-1----:R-:W-:-:S07]  /*18d0*/  IMAD.MOV.U32 R13, RZ, RZ, RZ ;  /* 0x000000ffff0d7224 */ /* 0x002fce00078e00ff */
[----:B------:R-:W-:-:S07]  /*18e0*/  LEPC R20, `(.L_x_21) ;  /* 0x000000001014794e */ /* 0x000fce0000000000 */
[----:B--2--5:R-:W-:Y:S05]  /*18f0*/  CALL.ABS.NOINC R14 ;  /* 0x000000000e007343 */ /* 0x024fea0003c00000 */
.L_x_21:
[----:B------:R-:W-:-:S13]  /*1900*/  ISETP.NE.AND P0, PT, R174, 0x3, PT ;  /* 0x00000003ae00780c */ /* 0x000fda0003f05270 */
[----:B------:R-:W-:Y:S05]  /*1910*/  @!P0 BRA `(.L_x_22) ;  /* 0x0000000000048947 */ /* 0x000fea0003800000 */
[----:B------:R-:W-:Y:S01]  /*1920*/  BPT.TRAP 0x1 ;  /* 0x000000040000795c */ /* 0x000fe20000300000 */
.L_x_22:
[----:B------:R-:W-:Y:S02]  /*1930*/  IMAD.U32 R3, RZ, RZ, UR39 ;  /* 0x00000027ff037e24 */ /* 0x000fe4000f8e00ff */
[----:B-1----:R-:W-:-:S03]  /*1940*/  IMAD.U32 R0, RZ, RZ, UR38 ;  /* 0x00000026ff007e24 */ /* 0x002fc6000f8e00ff */
[----:B------:R-:W-:Y:S02]  /*1950*/  LEA R3, R3, UR41, 0x3 ;  /* 0x0000002903037c11 */ /* 0x000fe4000f8e18ff */
[----:B------:R-:W-:-:S04]  /*1960*/  SHF.L.U32 R0, R0, 0x1f, RZ ;  /* 0x0000001f00007819 */ /* 0x000fc800000006ff */
[----:B------:R1:W2:Y:S01]  /*1970*/  SYNCS.PHASECHK.TRANS64.TRYWAIT P1, [R3+URZ], R0 ;  /* 0x00000000030075a7 */ /* 0x0002a2000802017f */
[----:B------:R-:W-:Y:S05]  /*1980*/  @!P0 BRA `(.L_x_23) ;  /* 0x0000000000048947 */ /* 0x000fea0003800000 */
[----:B------:R-:W-:Y:S01]  /*1990*/  BPT.TRAP 0x1 ;  /* 0x000000040000795c */ /* 0x000fe20000300000 */
.L_x_23:
[----:B------:R-:W-:-:S05]  /*19a0*/  IMAD.U32 R4, RZ, RZ, UR43 ;  /* 0x0000002bff047e24 */ /* 0x000fca000f8e00ff */
[----:B------:R-:W-:Y:S01]  /*19b0*/  ISETP.GE.AND P2, PT, R4, 0x1, PT ;  /* 0x000000010400780c */ /* 0x000fe20003f46270 */
[----:B--2---:R-:W-:-:S12]  /*19c0*/  @P1 BRA `(.L_x_24) ;  /* 0x0000000000081947 */ /* 0x004fd80003800000 */
[----:B------:R-:W2:Y:S02]  /*19d0*/  SYNCS.PHASECHK.TRANS64.TRYWAIT P1, [R3+URZ], R0 ;  /* 0x00000000030075a7 */ /* 0x000ea4000802017f */
[----:B--2---:R-:W-:Y:S05]  /*19e0*/  @!P1 BRA `(.L_x_25) ;  /* 0x0000009c00e49947 */ /* 0x004fea0003800000 */
.L_x_24:
[----:B------:R-:W-:Y:S05]  /*19f0*/  WARPSYNC.ALL ;  /* 0x0000000000007948 */ /* 0x000fea0003800000 */
[----:B------:R-:W-:Y:S01]  /*1a00*/  UIADD3 UR4, UR41, 0x180, URZ ;  /* 0x0000018029047890 */ /* 0x000fe2000fffe03f */
[----:B------:R-:W-:Y:S01]  /*1a10*/  WARPGROUP.ARRIVE ;  /* 0x00000000000079c5 */ /* 0x000fe20000000000 */
[----:B------:R-:W-:Y:S02]  /*1a20*/  UIADD3 UR5, UR41, 0xb180, URZ ;  /* 0x0000b18029057890 */ /* 0x000fe4000fffe03f */
[----:B------:R-:W-:Y:S02]  /*1a30*/  USHF.R.U32.HI UR4, URZ, 0x4, UR4 ;  /* 0x000000043f047899 */ /* 0x000fe40008011604 */
[----:B------:R-:W-:-:S02]  /*1a40*/  USHF.R.U32.HI UR5, URZ, 0x4, UR5 ;  /* 0x000000043f057899 */ /* 0x000fc40008011605 */
[----:B------:R-:W-:Y:S02]  /*1a50*/  ULOP3.LUT UR4, UR4, 0x3fff, URZ, 0xc0, !UPT ;  /* 0x00003fff04047892 */ /* 0x000fe4000f8ec03f */
[----:B------:R-:W-:Y:S02]  /*1a60*/  ULOP3.LUT UR5, UR5, 0x3fff, URZ, 0xc0, !UPT ;  /* 0x00003fff05057892 */ /* 0x000fe4000f8ec03f */
[----:B------:R-:W-:Y:S02]  /*1a70*/  ULOP3.LUT UR10, UR4, 0x10000, URZ, 0xfc, !UPT ;  /* 0x00010000040a7892 */ /* 0x000fe4000f8efc3f */
[----:B------:R-:W-:Y:S02]  /*1a80*/  ULOP3.LUT UR9, UR5, 0x10000, URZ, 0xfc, !UPT ;  /* 0x0001000005097892 */ /* 0x000fe4000f8efc3f */
[----:B------:R-:W-:Y:S02]  /*1a90*/  ULEA UR4, UR39, UR10, 0x8 ;  /* 0x0000000a27047291 */ /* 0x000fe4000f8e403f */
[----:B------:R-:W-:Y:S01]  /*1aa0*/  ULEA UR6, UR39, UR9, 0xa ;  /* 0x0000000927067291 */ /* 0x000fe2000f8e503f */
[----:B------:R-:W-:Y:S01]  /*1ab0*/  UMOV UR5, 0x80000020 ;  /* 0x8000002000057882 */ /* 0x000fe20000000000 */
[----:B------:R-:W-:-:S07]  /*1ac0*/  UMOV UR7, 0x80000020 ;  /* 0x8000002000077882 */ /* 0x000fce0000000000 */
[----:B------:R-:W-:Y:S01]  /*1ad0*/  HGMMA.64x256x16.F32 R24, gdesc[UR4], RZ, !UPT, gsb0 ;  /* 0x03e00000041879f0 */ /* 0x000fe2000c0008ff */
[----:B------:R-:W-:Y:S02]  /*1ae0*/  UIADD3 UR4, UR4, 0x2, URZ ;  /* 0x0000000204047890 */ /* 0x000fe4000fffe03f */
[----:B------:R-:W-:Y:S01]  /*1af0*/  UIADD3 UR6, UR6, 0x2, URZ ;  /* 0x0000000206067890 */ /* 0x000fe2000fffe03f */
[----:B------:R-:W-:Y:S01]  /*1b00*/  UMOV UR5, 0x80000020 ;  /* 0x8000002000057882 */ /* 0x000fe20000000000 */
[----:B------:R-:W-:Y:S01]  /*1b10*/  UMOV UR7, 0x80000020 ;  /* 0x8000002000077882 */ /* 0x000fe20000000000 */
[----:B------:R-:W-:Y:S02]  /*1b20*/  WARPGROUP.DEPBAR.LE gsb0, 0x0 ;  /* 0x00008000000079c5 */ /* 0x000fe40000010000 */
[----:B------:R-:W-:-:S15]  /*1b30*/  WARPGROUP.ARRIVE ;  /* 0x00000000000079c5 */ /* 0x000fde0000000000 */
[----:B------:R-:W-:-:S05]  /*1b40*/  NOP ;  /* 0x0000000000007918 */ /* 0x000fca0000000000 */
[----:B------:R-:W-:Y:S03]  /*1b50*/  HGMMA.64x256x16.F32 R24, gdesc[UR4], R24, gsb0 ;  /* 0x03e00000041879f0 */ /* 0x000fe60008000818 */
[----:B------:R-:W-:Y:S02]  /*1b60*/  WARPGROUP.DEPBAR.LE gsb0, 0x0 ;  /* 0x00008000000079c5 */ /* 0x000fe40000010000 */
[----:B------:R-:W-:Y:S05]  /*1b70*/  @!P2 BRA `(.L_x_26) ;  /* 0x0000000000d8a947 */ /* 0x000fea0003800000 */
[----:B------:R-:W-:Y:S01]  /*1b80*/  UIADD3 UR4, UR39, 0x1, URZ ;  /* 0x0000000127047890 */ /* 0x000fe2000fffe03f */
[----:B-12---:R-:W-:Y:S02]  /*1b90*/  IMAD.U32 R0, RZ, RZ, UR43 ;  /* 0x0000002bff007e24 */ /* 0x006fe4000f8e00ff */
[----:B------:R-:W-:Y:S01]  /*1ba0*/  IMAD.U32 R3, RZ, RZ, UR39 ;  /* 0x00000027ff037e24 */ /* 0x000fe2000f8e00ff */
[----:B------:R-:W-:-:S04]  /*1bb0*/  UISETP.NE.AND UP0, UPT, UR4, 0xb, UPT ;  /* 0x0000000b0400788c */ /* 0x000fc8000bf05270 */
[----:B------:R-:W-:Y:S02]  /*1bc0*/  USEL UR5, URZ, 0x1, UP0 ;  /* 0x000000013f057887 */ /* 0x000fe40008000000 */
[----:B------:R-:W-:Y:S02]  /*1bd0*/  USEL UR8, UR4, URZ, UP0 ;  /* 0x0000003f04087287 */ /* 0x000fe40008000000 */
[----:B------:R-:W-:-:S06]  /*1be0*/  ULOP3.LUT UR5, UR38, UR5, URZ, 0x3c, !UPT ;  /* 0x0000000526057292 */ /* 0x000fcc000f8e3c3f */
[----:B------:R-:W-:-:S07]  /*1bf0*/  IMAD.U32 R6, RZ, RZ, UR5 ;  /* 0x00000005ff067e24 */ /* 0x000fce000f8e00ff */
.L_x_33:
[----:B------:R-:W-:Y:S05]  /*1c00*/  @!P0 BRA `(.L_x_27) ;  /* 0x0000000000048947 */ /* 0x000fea0003800000 */
[----:B------:R-:W-:Y:S01]  /*1c10*/  BPT.TRAP 0x1 ;  /* 0x000000040000795c */ /* 0x000fe20000300000 */
.L_x_27:
[----:B------:R-:W-:Y:S01]  /*1c20*/  ULEA UR4, UR8, UR41, 0x3 ;  /* 0x0000002908047291 */ /* 0x000fe2000f8e183f */
[----:B------:R-:W-:-:S08]  /*1c30*/  SHF.L.U32 R4, R6, 0x1f, RZ ;  /* 0x0000001f06047819 */ /* 0x000fd000000006ff */
[----:B------:R1:W2:Y:S01]  /*1c40*/  SYNCS.PHASECHK.TRANS64.TRYWAIT P1, [UR4], R4 ;  /* 0x00000004ff0075a7 */ /* 0x0002a20008020144 */
[----:B------:R-:W-:Y:S05]  /*1c50*/  @!P0 BRA `(.L_x_28) ;  /* 0x0000000000048947 */ /* 0x000fea0003800000 */
[----:B------:R-:W-:Y:S01]  /*1c60*/  BPT.TRAP 0x1 ;  /* 0x000000040000795c */ /* 0x000fe20000300000 */
.L_x_28:
[----:B--2---:R-:W-:Y:S05]  /*1c70*/  @P1 BRA `(.L_x_29) ;  /* 0x0000000000081947 */ /* 0x004fea0003800000 */
[----:B------:R-:W2:Y:S02]  /*1c80*/  SYNCS.PHASECHK.TRANS64.TRYWAIT P1, [UR4], R4 ;  /* 0x00000004ff0075a7 */ /* 0x000ea40008020144 */
[----:B--2---:R-:W-:Y:S05]  /*1c90*/  @!P1 BRA `(.L_x_30) ;  /* 0x0000009c004c9947 */ /* 0x004fea0003800000 */
.L_x_29:
[----:B------:R-:W-:Y:S01]  /*1ca0*/  ULEA UR4, UR8, UR10, 0x8 ;  /* 0x0000000a08047291 */ /* 0x000fe2000f8e403f */
[----:B------:R-:W-:Y:S01]  /*1cb0*/  WARPGROUP.ARRIVE ;  /* 0x00000000000079c5 */ /* 0x000fe20000000000 */
[----:B------:R-:W-:Y:S01]  /*1cc0*/  ULEA UR6, UR8, UR9, 0xa ;  /* 0x0000000908067291 */ /* 0x000fe2000f8e503f */
[----:B------:R-:W-:Y:S01]  /*1cd0*/  UMOV UR5, 0x80000020 ;  /* 0x8000002000057882 */ /* 0x000fe20000000000 */
[----:B------:R-:W-:-:S07]  /*1ce0*/  UMOV UR7, 0x80000020 ;  /* 0x8000002000077882 */ /* 0x000fce0000000000 */
[----:B------:R-:W-:Y:S01]  /*1cf0*/  HGMMA.64x256x16.F32 R24, gdesc[UR4], R24, gsb0 ;  /* 0x03e00000041879f0 */ /* 0x000fe20008000818 */
        /* <DEDUP_REMOVED lines=10> */
[----:B------:R-:W-:Y:S01]  /*1da0*/  BPT.TRAP 0x1 ;  /* 0x000000040000795c */ /* 0x000fe20000300000 */
.L_x_31:
[----:B------:R-:W-:-:S13]  /*1db0*/  ISETP.NE.AND P1, PT, R153, RZ, PT ;  /* 0x000000ff9900720c */ /* 0x000fda0003f25270 */
[----:B-12---:R-:W-:-:S05]  /*1dc0*/  @P1 LEA R4, R3, UR41, 0x3 ;  /* 0x0000002903041c11 */ /* 0x006fca000f8e18ff */
[----:B------:R-:W-:-:S05]  /*1dd0*/  @P1 VIADD R5, R4, 0x58 ;  /* 0x0000005804051836 */ /* 0x000fca0000000000 */
[----:B------:R-:W-:-:S04]  /*1de0*/  @P1 PRMT R5, R152, 0x654, R5 ;  /* 0x0000065498051816 */ /* 0x000fc80000000005 */
[----:B------:R1:W-:Y:S01]  /*1df0*/  @P1 SYNCS.ARRIVE.TRANS64.RED.A1T0 RZ, [R5+URZ], RZ ;  /* 0x000000ff05ff19a7 */ /* 0x0003e2000810043f */
[----:B------:R-:W-:-:S13]  /*1e00*/  ISETP.GT.U32.AND P1, PT, R16, 0x1, PT ;  /* 0x000000011000780c */ /* 0x000fda0003f24070 */
[----:B-1----:R-:W-:Y:S05]  /*1e10*/  @P1 BRA `(.L_x_32) ;  /* 0x0000000000041947 */ /* 0x002fea0003800000 */
[----:B------:R-:W-:Y:S01]  /*1e20*/  BPT.TRAP 0x1 ;  /* 0x000000040000795c */ /* 0x000fe20000300000 */
.L_x_32:
[----:B------:R-:W-:Y:S01]  /*1e30*/  UIADD3 UR8, UR8, 0x1, URZ ;  /* 0x0000000108087890 */ /* 0x000fe2000fffe03f */
[C---:B------:R-:W-:Y:S01]  /*1e40*/  ISETP.GT.AND P2, PT, R0.reuse, 0x1, PT ;  /* 0x000000010000780c */ /* 0x040fe20003f44270 */
[----:B------:R-:W-:Y:S02]  /*1e50*/  VIADD R3, R3, 0x1 ;  /* 0x0000000103037836 */ /* 0x000fe40000000000 */
[----:B------:R-:W-:Y:S01]  /*1e60*/  UISETP.NE.AND UP0, UPT, UR8, 0xb, UPT ;  /* 0x0000000b0800788c */ /* 0x000fe2000bf05270 */
[----:B------:R-:W-:Y:S02]  /*1e70*/  VIADD R0, R0, 0xffffffff ;  /* 0xffffffff00007836 */ /* 0x000fe40000000000 */
[C---:B------:R-:W-:Y:S01]  /*1e80*/  ISETP.NE.AND P1, PT, R3.reuse, 0xb, PT ;  /* 0x0000000b0300780c */ /* 0x040fe20003f25270 */
[----:B------:R-:W-:Y:S02]  /*1e90*/  USEL UR4, URZ, 0x1, UP0 ;  /* 0x000000013f047887 */ /* 0x000fe40008000000 */
[----:B------:R-:W-:Y:S01]  /*1ea0*/  USEL UR8, UR8, URZ, UP0 ;  /* 0x0000003f08087287 */ /* 0x000fe20008000000 */
[----:B------:R-:W-:-:S03]  /*1eb0*/  SEL R3, R3, RZ, P1 ;  /* 0x000000ff03037207 */ /* 0x000fc60000800000 */
[----:B------:R-:W-:Y:S01]  /*1ec0*/  LOP3.LUT R6, R6, UR4, RZ, 0x3c, !PT ;  /* 0x0000000406067c12 */ /* 0x000fe2000f8e3cff */
[----:B------:R-:W-:Y:S07]  /*1ed0*/  @P2 BRA `(.L_x_33) ;  /* 0xfffffffc00482947 */ /* 0x000fee000383ffff */
.L_x_26:
[----:B-12---:R-:W1:Y:S01]  /*1ee0*/  LDC R0, c[0x0][0x28c] ;  /* 0x0000a300ff007b82 */ /* 0x006e620000000800 */
[----:B------:R2:W-:Y:S01]  /*1ef0*/  SYNCS.ARRIVE.TRANS64.A1T0 RZ, [R160+UR45], RZ ;  /* 0x000000ffa0ff79a7 */ /* 0x0005e2000810002d */
[----:B-1----:R-:W-:-:S13]  /*1f00*/  ISETP.GE.AND P1, PT, R0, 0x1, PT ;  /* 0x000000010000780c */ /* 0x002fda0003f26270 */
[----:B--2---:R-:W-:Y:S05]  /*1f10*/  @!P1 BRA `(.L_x_34) ;  /* 0x0000000000449947 */ /* 0x004fea0003800000 */
[----:B------:R-:W-:Y:S05]  /*1f20*/  @!P0 BRA `(.L_x_35) ;  /* 0x0000000000048947 */ /* 0x000fea0003800000 */
[----:B------:R-:W-:Y:S01]  /*1f30*/  BPT.TRAP 0x1 ;  /* 0x000000040000795c */ /* 0x000fe20000300000 */
.L_x_35:
[----:B------:R-:W-:-:S13]  /*1f40*/  ISETP.NE.AND P0, PT, R153, RZ, PT ;  /* 0x000000ff9900720c */ /* 0x000fda0003f05270 */
[----:B------:R-:W-:-:S05]  /*1f50*/  VOTEU.ANY UP0, P0 ;  /* 0x00000000003f7886 */ /* 0x000fca0000000100 */
[----:B------:R-:W-:-:S06]  /*1f60*/  @UP0 UIADD3 UR4, UR43, UR39, URZ ;  /* 0x000000272b040290 */ /* 0x000fcc000fffe03f */
[----:B------:R-:W-:Y:S02]  /*1f70*/  IMAD.U32 R4, RZ, RZ, UR4 ;  /* 0x00000004ff047e24 */ /* 0x000fe4000f8e00ff */
[----:B------:R-:W-:Y:S02]  /*1f80*/  IMAD.U32 R3, RZ, RZ, UR4 ;  /* 0x00000004ff037e24 */ /* 0x000fe4000f8e00ff */
[----:B------:R-:W-:-:S05]  /*1f90*/  @P0 IMAD.WIDE.U32 R4, R4, -0x45d1745d, RZ ;  /* 0xba2e8ba304040825 */ /* 0x000fca00078e00ff */
[----:B------:R-:W-:-:S05]  /*1fa0*/  @P0 SHF.R.U32.HI R0, RZ, 0x3, R5 ;  /* 0x00000003ff000819 */ /* 0x000fca0000011605 */
[----:B------:R-:W-:-:S05]  /*1fb0*/  @P0 IMAD R0, R0, -0xb, R3 ;  /* 0xfffffff500000824 */ /* 0x000fca00078e0203 */
[----:B------:R-:W-:-:S05]  /*1fc0*/  @P0 LEA R0, R0, UR41, 0x3 ;  /* 0x0000002900000c11 */ /* 0x000fca000f8e18ff */
[----:B------:R-:W-:-:S05]  /*1fd0*/  @P0 VIADD R3, R0, 0x58 ;  /* 0x0000005800030836 */ /* 0x000fca0000000000 */
[----:B------:R-:W-:-:S04]  /*1fe0*/  @P0 PRMT R3, R152, 0x654, R3 ;  /* 0x0000065498030816 */ /* 0x000fc80000000003 */
[----:B------:R1:W-:Y:S01]  /*1ff0*/  @P0 SYNCS.ARRIVE.TRANS64.RED.A1T0 RZ, [R3+URZ], RZ ;  /* 0x000000ff03ff09a7 */ /* 0x0003e2000810043f */
[----:B------:R-:W-:-:S13]  /*2000*/  ISETP.GT.U32.AND P0, PT, R16, 0x1, PT ;  /* 0x000000011000780c */ /* 0x000fda0003f04070 */
[----:B-1----:R-:W-:Y:S05]  /*2010*/  @P0 BRA `(.L_x_34) ;  /* 0x0000000000040947 */ /* 0x002fea0003800000 */
[----:B------:R-:W-:Y:S01]  /*2020*/  BPT.TRAP 0x1 ;  /* 0x000000040000795c */ /* 0x000fe20000300000 */
.L_x_34:
[----:B------:R-:W-:Y:S01]  /*2030*/  SHF.L.U32 R0, R175, 0x1f, RZ ;  /* 0x0000001faf007819 */ /* 0x000fe200000006ff */
[----:B------:R-:W-:Y:S01]  /*2040*/  UIADD3 UR39, UR44, UR39, URZ ;  /* 0x000000272c277290 */ /* 0x000fe2000fffe03f */
[----:B------:R-:W1:Y:S01]  /*2050*/  LDC R15, c[0x0][0x288] ;  /* 0x0000a200ff0f7b82 */ /* 0x000e620000000800 */
[----:B------:R-:W-:Y:S01]  /*2060*/  UISETP.GE.U32.AND UP1, UPT, UR44, 0xb, UPT ;  /* 0x0000000b2c00788c */ /* 0x000fe2000bf26070 */
[----:B------:R-:W-:Y:S01]  /*2070*/  IMAD.SHL.U32 R8, R158, 0x2, RZ ;  /* 0x000000029e087824 */ /* 0x000fe200078e00ff */
[----:B------:R-:W-:Y:S02]  /*2080*/  UISETP.GT.U32.AND UP0, UPT, UR39, 0xa, UPT ;  /* 0x0000000a2700788c */ /* 0x000fe4000bf04070 */
[----:B------:R-:W-:Y:S02]  /*2090*/  UIMAD.WIDE.U32 UR4, UR39, -0x45d1745d, URZ ;  /* 0xba2e8ba3270478a5 */ /* 0x000fe4000f8e003f */
[----:B------:R-:W-:Y:S01]  /*20a0*/  UISETP.LT.U32.AND UP0, UPT, UR44, 0xb, UP0 ;  /* 0x0000000b2c00788c */ /* 0x000fe20008701070 */
[----:B------:R-:W2:Y:S01]  /*20b0*/  SYNCS.PHASECHK.TRANS64.TRYWAIT P0, [R159+UR42+0x10], R0 ;  /* 0x000010009f0075a7 */ /* 0x000ea2000800016a */
[----:B------:R-:W-:Y:S01]  /*20c0*/  USHF.R.U32.HI UR4, URZ, 0x3, UR5 ;  /* 0x000000033f047899 */ /* 0x000fe20008011605 */
[----:B------:R-:W-:Y:S01]  /*20d0*/  SHF.R.S32.HI R9, RZ, 0x1f, R8 ;  /* 0x0000001fff097819 */ /* 0x000fe20000011408 */
[----:B------:R-:W-:-:S02]  /*20e0*/  USEL UR6, URZ, 0x1, !UP0 ;  /* 0x000000013f067887 */ /* 0x000fc4000c000000 */
[----:B------:R-:W-:Y:S02]  /*20f0*/  UIMAD UR39, UR4, -0xb, UR39 ;  /* 0xfffffff5042778a4 */ /* 0x000fe4000f8e0227 */
[----:B------:R-:W-:-:S04]  /*2100*/  ULOP3.LUT UR38, UR38, UR6, URZ, 0x3c, !UPT ;  /* 0x0000000626267292 */ /* 0x000fc8000f8e3c3f */
[----:B------:R-:W-:Y:S01]  /*2110*/  @UP1 ULOP3.LUT UR38, UR38, 0x1, UR4, 0x78, !UPT ;  /* 0x0000000126261892 */ /* 0x000fe2000f8e7804 */
[----:B-12---:R-:W-:Y:S11]  /*2120*/  @!P0 BRA `(.L_x_36) ;  /* 0x0000009800408947 */ /* 0x006ff60003800000 */
.L_x_325:
[----:B------:R-:W-:Y:S01]  /*2130*/  IMAD.SHL.U32 R14, R19, 0x40, RZ ;  /* 0x00000040130e7824 */ /* 0x000fe200078e00ff */
[----:B------:R-:W-:Y:S01]  /*2140*/  ULDC UR6, c[0x0][0x284] ;  /* 0x0000a10000067ab9 */ /* 0x000fe20000000800 */
[----:B0-----:R-:W-:Y:S01]  /*2150*/  IMAD.SHL.U32 R12, R22, 0x100, RZ ;  /* 0x00000100160c7824 */ /* 0x001fe200078e00ff */
[----:B------:R-:W-:Y:S01]  /*2160*/  SHF.R.S32.HI R165, RZ, 0x1f, R2 ;  /* 0x0000001fffa57819 */ /* 0x000fe20000011402 */
[----:B------:R-:W-:Y:S01]  /*2170*/  ULDC.64 UR4, c[0x0][0x5d0] ;  /* 0x0001740000047ab9 */ /* 0x000fe20000000a00 */
[----:B------:R-:W-:Y:S01]  /*2180*/  ISETP.GE.AND P0, PT, R14, UR6, PT ;  /* 0x000000060e007c0c */ /* 0x000fe2000bf06270 */
[----:B------:R-:W-:Y:S01]  /*2190*/  IMAD.WIDE.U32 R4, R2, UR4, R8 ;  /* 0x0000000402047c25 */ /* 0x000fe2000f8e0008 */
[----:B------:R-:W-:Y:S02]  /*21a0*/  SHF.R.S32.HI R13, RZ, 0x1f, R12 ;  /* 0x0000001fff0d7819 */ /* 0x000fe4000001140c */
[C---:B------:R-:W-:Y:S01]  /*21b0*/  ISETP.GE.OR P0, PT, R12.reuse, R15, P0 ;  /* 0x0000000f0c00720c */ /* 0x040fe20000706670 */
[----:B------:R-:W-:Y:S01]  /*21c0*/  IMAD R3, R165, UR4, RZ ;  /* 0x00000004a5037c24 */ /* 0x000fe2000f8e02ff */
[----:B------:R-:W-:-:S03]  /*21d0*/  IADD3 R6, P1, R12, R4, RZ ;  /* 0x000000040c067210 */ /* 0x000fc60007f3e0ff */
[----:B------:R-:W-:-:S05]  /*21e0*/  IMAD R3, R2, UR5, R3 ;  /* 0x0000000502037c24 */ /* 0x000fca000f8e0203 */
[----:B------:R-:W-:-:S03]  /*21f0*/  IADD3.X R7, R13, R5, R3, P1, !PT ;  /* 0x000000050d077210 */ /* 0x000fc60000ffe403 */
[----:B------:R-:W-:Y:S05]  /*2200*/  @P0 BRA `(.L_x_37) ;  /* 0x0000007c00040947 */ /* 0x000fea0003800000 */
[----:B------:R-:W0:Y:S01]  /*2210*/  LDC.64 R10, c[0x0][0x5c8] ;  /* 0x00017200ff0a7b82 */ /* 0x000e220000000a00 */
[----:B-----5:R-:W-:Y:S01]  /*2220*/  FSETP.NEU.AND P0, PT, R155, RZ, PT ;  /* 0x000000ff9b00720b */ /* 0x020fe20003f0d000 */
[----:B------:R-:W-:Y:S01]  /*2230*/  IMAD R3, R158, -0x2, R15 ;  /* 0xfffffffe9e037824 */ /* 0x000fe200078e020f */
[----:B------:R-:W-:Y:S01]  /*2240*/  BSSY B0, `(.L_x_37) ;  /* 0x00007bd000007945 */ /* 0x000fe20003800000 */
[----:B------:R-:W-:-:S04]  /*2250*/  IMAD.WIDE R166, R19, 0x40, R156 ;  /* 0x0000004013a67825 */ /* 0x000fc800078e029c */
[----:B-1----:R-:W-:Y:S02]  /*2260*/  IMAD.IADD R0, R3, 0x1, -R12 ;  /* 0x0000000103007824 */ /* 0x002fe400078e0a0c */
[----:B------:R-:W-:-:S03]  /*2270*/  IMAD.IADD R3, R163, 0x1, -R14 ;  /* 0x00000001a3037824 */ /* 0x000fc600078e0a0e */
[----:B------:R-:W-:-:S04]  /*2280*/  ISETP.GT.AND P2, PT, R0, RZ, PT ;  /* 0x000000ff0000720c */ /* 0x000fc80003f44270 */
[----:B------:R-:W-:Y:S01]  /*2290*/  ISETP.GT.AND P1, PT, R3, RZ, P2 ;  /* 0x000000ff0300720c */ /* 0x000fe20001724270 */
[-C--:B0-----:R-:W-:Y:S02]  /*22a0*/  IMAD R4, R167, R10.reuse, RZ ;  /* 0x0000000aa7047224 */ /* 0x081fe400078e02ff */
[----:B------:R-:W-:-:S04]  /*22b0*/  IMAD.WIDE.U32 R6, R166, R10, R6 ;  /* 0x0000000aa6067225 */ /* 0x000fc800078e0006 */
[----:B------:R-:W-:-:S04]  /*22c0*/  IMAD R5, R166, R11, R4 ;  /* 0x0000000ba6057224 */ /* 0x000fc800078e0204 */
[----:B------:R-:W-:Y:S01]  /*22d0*/  IMAD.IADD R179, R7, 0x1, R5 ;  /* 0x0000000107b37824 */ /* 0x000fe200078e0205 */
[----:B------:R-:W-:Y:S06]  /*22e0*/  @!P0 BRA `(.L_x_38) ;  /* 0x0000005400988947 */ /* 0x000fec0003800000 */
[----:B------:R-:W0:Y:S01]  /*22f0*/  LDC.64 R20, c[0x0][0x5b8] ;  /* 0x00016e00ff147b82 */ /* 0x000e220000000a00 */
[----:B------:R-:W-:-:S07]  /*2300*/  ULDC.64 UR4, c[0x0][0x5c0] ;  /* 0x0001700000047ab9 */ /* 0x000fce0000000a00 */
[----:B------:R-:W1:Y:S08]  /*2310*/  LDC.64 R168, c[0x0][0x5b0] ;  /* 0x00016c00ffa87b82 */ /* 0x000e700000000a00 */
[----:B------:R-:W2:Y:S01]  /*2320*/  LDC.64 R14, c[0x0][0x5a8] ;  /* 0x00016a00ff0e7b82 */ /* 0x000ea20000000a00 */
[-C--:B0-----:R-:W-:Y:S02]  /*2330*/  IMAD R7, R165, R20.reuse, RZ ;  /* 0x00000014a5077224 */ /* 0x081fe400078e02ff */
[----:B------:R-:W-:-:S04]  /*2340*/  IMAD.WIDE.U32 R4, R2, R20, R8 ;  /* 0x0000001402047225 */ /* 0x000fc800078e0008 */
[----:B------:R-:W-:Y:S01]  /*2350*/  IMAD R177, R2, R21, R7 ;  /* 0x0000001502b17224 */ /* 0x000fe200078e0207 */
[----:B------:R-:W-:Y:S01]  /*2360*/  IADD3 R164, P0, R12, R4, RZ ;  /* 0x000000040ca47210 */ /* 0x000fe20007f1e0ff */
[----:B-1----:R-:W-:-:S03]  /*2370*/  IMAD R4, R167, R168, RZ ;  /* 0x000000a8a7047224 */ /* 0x002fc600078e02ff */
[----:B------:R-:W-:Y:S01]  /*2380*/  IADD3.X R165, R13, R5, R177, P0, !PT ;  /* 0x000000050da57210 */ /* 0x000fe200007fe4b1 */
[C---:B------:R-:W-:Y:S02]  /*2390*/  IMAD R21, R166.reuse, R169, R4 ;  /* 0x000000a9a6157224 */ /* 0x040fe400078e0204 */
[----:B------:R-:W-:-:S04]  /*23a0*/  IMAD.WIDE.U32 R4, R166, R168, R164 ;  /* 0x000000a8a6047225 */ /* 0x000fc800078e00a4 */
[----:B------:R-:W-:Y:S01]  /*23b0*/  IMAD.IADD R5, R5, 0x1, R21 ;  /* 0x0000000105057824 */ /* 0x000fe200078e0215 */
[----:B--2---:R-:W-:-:S04]  /*23c0*/  LEA R170, P0, R4, R14, 0x1 ;  /* 0x0000000e04aa7211 */ /* 0x004fc800078008ff */
[----:B------:R-:W-:-:S05]  /*23d0*/  LEA.HI.X R171, R4, R15, R5, 0x1, P0 ;  /* 0x0000000f04ab7211 */ /* 0x000fca00000f0c05 */
[----:B------:R0:W2:Y:S01]  /*23e0*/  @P1 LDG.E.LTC128B.U16 R19, desc[UR36][R170.64] ;  /* 0x00000024aa131981 */ /* 0x0000a2000c1e1520 */
[----:B------:R-:W-:Y:S01]  /*23f0*/  IMAD.WIDE.U32 R4, R166, R168, R12 ;  /* 0x000000a8a6047225 */ /* 0x000fe200078e000c */
[----:B------:R-:W-:Y:S02]  /*2400*/  BSSY B1, `(.L_x_39) ;  /* 0x0000014000017945 */ /* 0x000fe40003800000 */
[----:B------:R-:W-:-:S04]  /*2410*/  IADD3 R172, P0, R8, R4, RZ ;  /* 0x0000000408ac7210 */ /* 0x000fc80007f1e0ff */
[----:B------:R-:W-:Y:S01]  /*2420*/  IADD3.X R173, R9, R21, R5, P0, !PT ;  /* 0x0000001509ad7210 */ /* 0x000fe200007fe405 */
[C---:B0-----:R-:W-:Y:S01]  /*2430*/  IMAD.SHL.U32 R170, R168.reuse, 0x8, RZ ;  /* 0x00000008a8aa7824 */ /* 0x041fe200078e00ff */
[----:B------:R-:W-:Y:S01]  /*2440*/  SHF.L.U64.HI R171, R168, 0x3, R169 ;  /* 0x00000003a8ab7819 */ /* 0x000fe200000102a9 */
[----:B------:R-:W-:-:S04]  /*2450*/  IMAD.WIDE.U32 R172, R2, R20, R172 ;  /* 0x0000001402ac7225 */ /* 0x000fc800078e00ac */
[----:B------:R-:W-:Y:S02]  /*2460*/  IMAD.IADD R7, R177, 0x1, R173 ;  /* 0x00000001b1077824 */ /* 0x000fe400078e02ad */
[----:B--2---:R-:W-:-:S05]  /*2470*/  HADD2.F32 R4, -RZ, R19.H0_H0 ;  /* 0x20000013ff047230 */ /* 0x004fca0000004100 */
[----:B------:R-:W-:Y:S01]  /*2480*/  FMUL R5, R4, R155 ;  /* 0x0000009b04057220 */ /* 0x000fe20000400000 */
[----:B------:R-:W-:-:S03]  /*2490*/  LEA R4, P0, R6, UR4, 0x1 ;  /* 0x0000000406047c11 */ /* 0x000fc6000f8008ff */
[----:B------:R-:W-:Y:S01]  /*24a0*/  FFMA R24, R24, R154, R5 ;  /* 0x0000009a18187223 */ /* 0x000fe20000000005 */
[----:B------:R-:W-:Y:S02]  /*24b0*/  LEA.HI.X R5, R6, UR5, R179, 0x1, P0 ;  /* 0x0000000506057c11 */ /* 0x000fe400080f0cb3 */
[----:B------:R-:W-:Y:S02]  /*24c0*/  ISETP.GT.AND P0, PT, R0, 0x1, PT ;  /* 0x000000010000780c */ /* 0x000fe40003f04270 */
[----:B------:R-:W-:Y:S02]  /*24d0*/  F2FP.F16.F32.PACK_AB R24, RZ, R24 ;  /* 0x00000018ff18723e */ /* 0x000fe400000000ff */
[----:B------:R-:W-:Y:S02]  /*24e0*/  ISETP.GT.AND P3, PT, R3, RZ, P0 ;  /* 0x000000ff0300720c */ /* 0x000fe40000764270 */
[C---:B------:R-:W-:Y:S01]  /*24f0*/  LEA R6, P4, R172.reuse, R14, 0x1 ;  /* 0x0000000eac067211 */ /* 0x040fe200078808ff */
[----:B------:R0:W-:Y:S03]  /*2500*/  @P1 STG.E.U16 desc[UR36][R4.64], R24 ;  /* 0x0000001804001986 */ /* 0x0001e6000c101524 */
[----:B------:R-:W-:-:S07]  /*2510*/  LEA.HI.X R7, R172, R15, R7, 0x1, P4 ;  /* 0x0000000fac077211 */ /* 0x000fce00020f0c07 */
[----:B------:R-:W-:Y:S05]  /*2520*/  @!P3 BRA `(.L_x_40) ;  /* 0x000000000004b947 */ /* 0x000fea0003800000 */
[----:B------:R1:W5:Y:S02]  /*2530*/  LDG.E.LTC128B.U16 R19, desc[UR36][R6.64+0x2] ;  /* 0x0000022406137981 */ /* 0x000364000c1e1520 */
.L_x_40:
[----:B------:R-:W-:Y:S05]  /*2540*/  BSYNC B1 ;  /* 0x0000000000017941 */ /* 0x000fea0003800000 */
.L_x_39:
[----:B-----5:R-:W-:Y:S01]  /*2550*/  HADD2.F32 R22, -RZ, R19.H0_H0 ;  /* 0x20000013ff167230 */ /* 0x020fe20000004100 */
[----:B------:R-:W-:Y:S01]  /*2560*/  ISETP.GT.AND P2, PT, R3, 0x8, P2 ;  /* 0x000000080300780c */ /* 0x000fe20001744270 */
[----:B------:R-:W-:-:S04]  /*2570*/  IMAD.WIDE.U32 R170, R166, R168, R170 ;  /* 0x000000a8a6aa7225 */ /* 0x000fc800078e00aa */
[----:B------:R-:W-:Y:S01]  /*2580*/  FMUL R22, R22, R155 ;  /* 0x0000009b16167220 */ /* 0x000fe20000400000 */
[----:B------:R-:W-:Y:S01]  /*2590*/  IMAD.IADD R167, R21, 0x1, R171 ;  /* 0x0000000115a77824 */ /* 0x000fe200078e02ab */
[----:B------:R-:W-:Y:S02]  /*25a0*/  IADD3 R21, P1, R164, R170, RZ ;  /* 0x000000aaa4157210 */ /* 0x000fe40007f3e0ff */
[----:B------:R-:W-:-:S03]  /*25b0*/  FFMA R22, R25, R154, R22 ;  /* 0x0000009a19167223 */ /* 0x000fc60000000016 */
[----:B------:R-:W-:Y:S01]  /*25c0*/  IMAD.X R164, R167, 0x1, R165, P1 ;  /* 0x00000001a7a47824 */ /* 0x000fe200008e06a5 */
[C---:B0-----:R-:W-:Y:S02]  /*25d0*/  LEA R24, P1, R21.reuse, R14, 0x1 ;  /* 0x0000000e15187211 */ /* 0x041fe400078208ff */
[----:B------:R-:W-:Y:S02]  /*25e0*/  F2FP.F16.F32.PACK_AB R22, RZ, R22 ;  /* 0x00000016ff16723e */ /* 0x000fe400000000ff */
[----:B------:R-:W-:-:S03]  /*25f0*/  LEA.HI.X R25, R21, R15, R164, 0x1, P1 ;  /* 0x0000000f15197211 */ /* 0x000fc600008f0ca4 */
[----:B------:R0:W-:Y:S04]  /*2600*/  @P3 STG.E.U16 desc[UR36][R4.64+0x2], R22 ;  /* 0x0000021604003986 */ /* 0x0001e8000c101524 */
[----:B------:R-:W2:Y:S01]  /*2610*/  @P2 LDG.E.LTC128B.U16 R19, desc[UR36][R24.64] ;  /* 0x0000002418132981 */ /* 0x000ea2000c1e1520 */
[----:B------:R-:W-:Y:S01]  /*2620*/  IADD3 R8, P1, P3, R8, R170, R12 ;  /* 0x000000aa08087210 */ /* 0x000fe20007b3e00c */
[----:B------:R-:W-:Y:S01]  /*2630*/  BSSY B1, `(.L_x_41) ;  /* 0x0000011000017945 */ /* 0x000fe20003800000 */
[C---:B------:R-:W-:Y:S02]  /*2640*/  SHF.L.U64.HI R11, R10.reuse, 0x4, R11 ;  /* 0x000000040a0b7819 */ /* 0x040fe4000001020b */
[----:B------:R-:W-:Y:S02]  /*2650*/  IADD3.X R9, R9, R167, R13, P1, P3 ;  /* 0x000000a709097210 */ /* 0x000fe40000fe640d */
[----:B------:R-:W-:-:S02]  /*2660*/  LEA R10, P1, R10, R4, 0x4 ;  /* 0x000000040a0a7211 */ /* 0x000fc400078220ff */
[----:B------:R-:W-:Y:S01]  /*2670*/  ISETP.GT.AND P0, PT, R3, 0x8, P0 ;  /* 0x000000080300780c */ /* 0x000fe20000704270 */
[----:B------:R-:W-:-:S04]  /*2680*/  IMAD.WIDE.U32 R20, R2, R20, R8 ;  /* 0x0000001402147225 */ /* 0x000fc800078e0008 */
[----:B------:R-:W-:Y:S01]  /*2690*/  IMAD.X R11, R11, 0x1, R5, P1 ;  /* 0x000000010b0b7824 */ /* 0x000fe200008e0605 */
[----:B------:R-:W-:Y:S01]  /*26a0*/  LEA R8, P3, R20, R14, 0x1 ;  /* 0x0000000e14087211 */ /* 0x000fe200078608ff */
[----:B------:R-:W-:-:S05]  /*26b0*/  IMAD.IADD R2, R177, 0x1, R21 ;  /* 0x00000001b1027824 */ /* 0x000fca00078e0215 */
[----:B------:R-:W-:Y:S01]  /*26c0*/  LEA.HI.X R9, R20, R15, R2, 0x1, P3 ;  /* 0x0000000f14097211 */ /* 0x000fe200018f0c02 */
[----:B--2---:R-:W-:-:S05]  /*26d0*/  HADD2.F32 R12, -RZ, R19.H0_H0 ;  /* 0x20000013ff0c7230 */ /* 0x004fca0000004100 */
[----:B------:R-:W-:-:S04]  /*26e0*/  FMUL R13, R12, R155 ;  /* 0x0000009b0c0d7220 */ /* 0x000fc80000400000 */
[----:B------:R-:W-:-:S05]  /*26f0*/  FFMA R13, R26, R154, R13 ;  /* 0x0000009a1a0d7223 */ /* 0x000fca000000000d */
[----:B------:R-:W-:-:S05]  /*2700*/  F2FP.F16.F32.PACK_AB R13, RZ, R13 ;  /* 0x0000000dff0d723e */ /* 0x000fca00000000ff */
[----:B------:R0:W-:Y:S01]  /*2710*/  @P2 STG.E.U16 desc[UR36][R10.64], R13 ;  /* 0x0000000d0a002986 */ /* 0x0001e2000c101524 */
[----:B------:R-:W-:Y:S05]  /*2720*/  @!P0 BRA `(.L_x_42) ;  /* 0x0000000000048947 */ /* 0x000fea0003800000 */
[----:B------:R2:W5:Y:S02]  /*2730*/  LDG.E.LTC128B.U16 R19, desc[UR36][R8.64+0x2] ;  /* 0x0000022408137981 */ /* 0x000564000c1e1520 */
.L_x_42:
[----:B------:R-:W-:Y:S05]  /*2740*/  BSYNC B1 ;  /* 0x0000000000017941 */ /* 0x000fea0003800000 */
.L_x_41:
[----:B-----5:R-:W-:Y:S01]  /*2750*/  HADD2.F32 R2, -RZ, R19.H0_H0 ;  /* 0x20000013ff027230 */ /* 0x020fe20000004100 */
[----:B------:R-:W-:Y:S01]  /*2760*/  ISETP.GT.AND P1, PT, R0, 0x8, PT ;  /* 0x000000080000780c */ /* 0x000fe20003f24270 */
[----:B------:R-:W-:Y:S03]  /*2770*/  BSSY B1, `(.L_x_43) ;  /* 0x0000008000017945 */ /* 0x000fe60003800000 */
[----:B------:R-:W-:Y:S01]  /*2780*/  FMUL R2, R2, R155 ;  /* 0x0000009b02027220 */ /* 0x000fe20000400000 */
[----:B------:R-:W-:-:S03]  /*2790*/  ISETP.GT.AND P2, PT, R3, RZ, P1 ;  /* 0x000000ff0300720c */ /* 0x000fc60000f44270 */
[----:B------:R-:W-:-:S05]  /*27a0*/  FFMA R2, R27, R154, R2 ;  /* 0x0000009a1b027223 */ /* 0x000fca0000000002 */
[----:B------:R-:W-:-:S05]  /*27b0*/  F2FP.F16.F32.PACK_AB R2, RZ, R2 ;  /* 0x00000002ff02723e */ /* 0x000fca00000000ff */
[----:B------:R3:W-:Y:S01]  /*27c0*/  @P0 STG.E.U16 desc[UR36][R10.64+0x2], R2 ;  /* 0x000002020a000986 */ /* 0x0007e2000c101524 */
[----:B------:R-:W-:Y:S05]  /*27d0*/  @!P2 BRA `(.L_x_44) ;  /* 0x000000000004a947 */ /* 0x000fea0003800000 */
[----:B------:R4:W5:Y:S02]  /*27e0*/  LDG.E.LTC128B.U16 R19, desc[UR36][R6.64+0x10] ;  /* 0x0000102406137981 */ /* 0x000964000c1e1520 */
.L_x_44:
[----:B------:R-:W-:Y:S05]  /*27f0*/  BSYNC B1 ;  /* 0x0000000000017941 */ /* 0x000fea0003800000 */
.L_x_43:
[----:B---3-5:R-:W-:Y:S01]  /*2800*/  HADD2.F32 R2, -RZ, R19.H0_H0 ;  /* 0x20000013ff027230 */ /* 0x028fe20000004100 */
[----:B------:R-:W-:Y:S01]  /*2810*/  ISETP.GT.AND P0, PT, R0, 0x9, PT ;  /* 0x000000090000780c */ /* 0x000fe20003f04270 */
[----:B------:R-:W-:Y:S03]  /*2820*/  BSSY B1, `(.L_x_45) ;  /* 0x0000008000017945 */ /* 0x000fe60003800000 */
[----:B0-----:R-:W-:Y:S01]  /*2830*/  FMUL R13, R2, R155 ;  /* 0x0000009b020d7220 */ /* 0x001fe20000400000 */
[----:B------:R-:W-:-:S03]  /*2840*/  ISETP.GT.AND P3, PT, R3, RZ, P0 ;  /* 0x000000ff0300720c */ /* 0x000fc60000764270 */
[----:B------:R-:W-:-:S05]  /*2850*/  FFMA R13, R28, R154, R13 ;  /* 0x0000009a1c0d7223 */ /* 0x000fca000000000d */
[----:B------:R-:W-:-:S05]  /*2860*/  F2FP.F16.F32.PACK_AB R13, RZ, R13 ;  /* 0x0000000dff0d723e */ /* 0x000fca00000000ff */
[----:B------:R0:W-:Y:S01]  /*2870*/  @P2 STG.E.U16 desc[UR36][R4.64+0x10], R13 ;  /* 0x0000100d04002986 */ /* 0x0001e2000c101524 */
[----:B------:R-:W-:Y:S05]  /*2880*/  @!P3 BRA `(.L_x_46) ;  /* 0x000000000004b947 */ /* 0x000fea0003800000 */
[----:B------:R3:W5:Y:S02]  /*2890*/  LDG.E.LTC128B.U16 R19, desc[UR36][R6.64+0x12] ;  /* 0x0000122406137981 */ /* 0x000764000c1e1520 */
.L_x_46:
[----:B------:R-:W-:Y:S05]  /*28a0*/  BSYNC B1 ;  /* 0x0000000000017941 */ /* 0x000fea0003800000 */
.L_x_45:
[----:B-----5:R-:W-:Y:S01]  /*28b0*/  HADD2.F32 R2, -RZ, R19.H0_H0 ;  /* 0x20000013ff027230 */ /* 0x020fe20000004100 */
[----:B------:R-:W-:Y:S01]  /*28c0*/  ISETP.GT.AND P1, PT, R3, 0x8, P1 ;  /* 0x000000080300780c */ /* 0x000fe20000f24270 */
[----:B------:R-:W-:Y:S03]  /*28d0*/  BSSY B1, `(.L_x_47) ;  /* 0x0000007000017945 */ /* 0x000fe60003800000 */
[----:B------:R-:W-:-:S04]  /*28e0*/  FMUL R2, R2, R155 ;  /* 0x0000009b02027220 */ /* 0x000fc80000400000 */
[----:B------:R-:W-:-:S05]  /*28f0*/  FFMA R2, R29, R154, R2 ;  /* 0x0000009a1d027223 */ /* 0x000fca0000000002 */
[----:B------:R-:W-:-:S05]  /*2900*/  F2FP.F16.F32.PACK_AB R2, RZ, R2 ;  /* 0x00000002ff02723e */ /* 0x000fca00000000ff */
[----:B------:R0:W-:Y:S01]  /*2910*/  @P3 STG.E.U16 desc[UR36][R4.64+0x12], R2 ;  /* 0x0000120204003986 */ /* 0x0001e2000c101524 */
[----:B------:R-:W-:Y:S05]  /*2920*/  @!P1 BRA `(.L_x_48) ;  /* 0x0000000000049947 */ /* 0x000fea0003800000 */
[----:B------:R0:W5:Y:S02]  /*2930*/  LDG.E.LTC128B.U16 R19, desc[UR36][R8.64+0x10] ;  /* 0x0000102408137981 */ /* 0x000164000c1e1520 */
.L_x_48:
[----:B------:R-:W-:Y:S05]  /*2940*/  BSYNC B1 ;  /* 0x0000000000017941 */ /* 0x000fea0003800000 */
.L_x_47:
[----:B0----5:R-:W-:Y:S01]  /*2950*/  HADD2.F32 R2, -RZ, R19.H0_H0 ;  /* 0x20000013ff027230 */ /* 0x021fe20000004100 */
        /* <DEDUP_REMOVED lines=8> */
.L_x_50:
[----:B------:R-:W-:Y:S05]  /*29e0*/  BSYNC B1 ;  /* 0x0000000000017941 */ /* 0x000fea0003800000 */
.L_x_49:
        /* <DEDUP_REMOVED lines=10> */
.L_x_52:
[----:B------:R-:W-:Y:S05]  /*2a90*/  BSYNC B1 ;  /* 0x0000000000017941 */ /* 0x000fea0003800000 */
.L_x_51:
[----:B0----5:R-:W-:Y:S01]  /*2aa0*/  HADD2.F32 R2, -RZ, R19.H0_H0 ;  /* 0x20000013ff027230 */ /* 0x021fe20000004100 */
        /* <DEDUP_REMOVED lines=9> */
.L_x_54:
[----:B------:R-:W-:Y:S05]  /*2b40*/  BSYNC B1 ;  /* 0x0000000000017941 */ /* 0x000fea0003800000 */
.L_x_53:
        /* <DEDUP_REMOVED lines=9> */
.L_x_56:
[----:B------:R-:W-:Y:S05]  /*2be0*/  BSYNC B1 ;  /* 0x0000000000017941 */ /* 0x000fea0003800000 */
.L_x_55:
        /* <DEDUP_REMOVED lines=9> */
.L_x_58:
[----:B------:R-:W-:Y:S05]  /*2c80*/  BSYNC B1 ;  /* 0x0000000000017941 */ /* 0x000fea0003800000 */
.L_x_57:
        /* <DEDUP_REMOVED lines=10> */
.L_x_60:
[----:B------:R-:W-:Y:S05]  /*2d30*/  BSYNC B1 ;  /* 0x0000000000017941 */ /* 0x000fea0003800000 */
.L_x_59:
        /* <DEDUP_REMOVED lines=10> */
.L_x_62:
[----:B------:R-:W-:Y:S05]  /*2de0*/  BSYNC B1 ;  /* 0x0000000000017941 */ /* 0x000fea0003800000 */
.L_x_61:
        /* <DEDUP_REMOVED lines=9> */
.L_x_64:
[----:B------:R-:W-:Y:S05]  /*2e80*/  BSYNC B1 ;  /* 0x0000000000017941 */ /* 0x000fea0003800000 */
.L_x_63:
        /* <DEDUP_REMOVED lines=9> */
.L_x_66:
[----:B------:R-:W-:Y:S05]  /*2f20*/  BSYNC B1 ;  /* 0x0000000000017941 */ /* 0x000fea0003800000 */
.L_x_65:
        /* <DEDUP_REMOVED lines=10> */
.L_x_68:
[----:B------:R-:W-:Y:S05]  /*2fd0*/  BSYNC B1 ;  /* 0x0000000000017941 */ /* 0x000fea0003800000 */
.L_x_67:
        /* <DEDUP_REMOVED lines=10> */
.L_x_70:
[----:B------:R-:W-:Y:S05]  /*3080*/  BSYNC B1 ;  /* 0x0000000000017941 */ /* 0x000fea0003800000 */
.L_x_69:
        /* <DEDUP_REMOVED lines=9> */
.L_x_72:
[----:B------:R-:W-:Y:S05]  /*3120*/  BSYNC B1 ;  /* 0x0000000000017941 */ /* 0x000fea0003800000 */
.L_x_71:
        /* <DEDUP_REMOVED lines=9> */
.L_x_74:
[----:B------:R-:W-:Y:S05]  /*31c0*/  BSYNC B1 ;  /* 0x0000000000017941 */ /* 0x000fea0003800000 */
.L_x_73:
        /* <DEDUP_REMOVED lines=10> */
.L_x_76:
[----:B------:R-:W-:Y:S05]  /*3270*/  BSYNC B1 ;  /* 0x0000000000017941 */ /* 0x000fea0003800000 */
.L_x_75:
        /* <DEDUP_REMOVED lines=10> */
.L_x_78:
[----:B------:R-:W-:Y:S05]  /*3320*/  BSYNC B1 ;  /* 0x0000000000017941 */ /* 0x000fea0003800000 */
.L_x_77:
        /* <DEDUP_REMOVED lines=9> */
.L_x_80:
[----:B------:R-:W-:Y:S05]  /*33c0*/  BSYNC B1 ;  /* 0x0000000000017941 */ /* 0x000fea0003800000 */
.L_x_79:
        /* <DEDUP_REMOVED lines=9> */
.L_x_82:
[----:B------:R-:W-:Y:S05]  /*3460*/  BSYNC B1 ;  /* 0x0000000000017941 */ /* 0x000fea0003800000 */
.L_x_81:
        /* <DEDUP_REMOVED lines=10> */
.L_x_84:
[----:B------:R-:W-:Y:S05]  /*3510*/  BSYNC B1 ;  /* 0x0000000000017941 */ /* 0x000fea0003800000 */
.L_x_83:
        /* <DEDUP_REMOVED lines=10> */
.L_x_86:
[----:B------:R-:W-:Y:S05]  /*35c0*/  BSYNC B1 ;  /* 0x0000000000017941 */ /* 0x000fea0003800000 */
.L_x_85:
        /* <DEDUP_REMOVED lines=9> */
.L_x_88:
[----:B------:R-:W-:Y:S05]  /*3660*/  BSYNC B1 ;  /* 0x0000000000017941 */ /* 0x000fea0003800000 */
.L_x_87:
        /* <DEDUP_REMOVED lines=9> */
.L_x_90:
[----:B------:R-:W-:Y:S05]  /*3700*/  BSYNC B1 ;  /* 0x0000000000017941 */ /* 0x000fea0003800000 */
.L_x_89:
        /* <DEDUP_REMOVED lines=10> */
.L_x_92:
[----:B------:R-:W-:Y:S05]  /*37b0*/  BSYNC B1 ;  /* 0x0000000000017941 */ /* 0x000fea0003800000 */
.L_x_91:
        /* <DEDUP_REMOVED lines=10> */
.L_x_94:
[----:B------:R-:W-:Y:S05]  /*3860*/  BSYNC B1 ;  /* 0x0000000000017941 */ /* 0x000fea0003800000 */
.L_x_93:
        /* <DEDUP_REMOVED lines=9> */
.L_x_96:
[----:B------:R-:W-:Y:S05]  /*3900*/  BSYNC B1 ;  /* 0x0000000000017941 */ /* 0x000fea0003800000 */
.L_x_95:
        /* <DEDUP_REMOVED lines=9> */
.L_x_98:
[----:B------:R-:W-:Y:S05]  /*39a0*/  BSYNC B1 ;  /* 0x0000000000017941 */ /* 0x000fea0003800000 */
.L_x_97:
        /* <DEDUP_REMOVED lines=10> */
.L_x_100:
[----:B------:R-:W-:Y:S05]  /*3a50*/  BSYNC B1 ;  /* 0x0000000000017941 */ /* 0x000fea0003800000 */
.L_x_99:
        /* <DEDUP_REMOVED lines=10> */
.L_x_102:
[----:B------:R-:W-:Y:S05]  /*3b00*/  BSYNC B1 ;  /* 0x0000000000017941 */ /* 0x000fea0003800000 */
.L_x_101:
        /* <DEDUP_REMOVED lines=9> */
.L_x_104:
[----:B------:R-:W-:Y:S05]  /*3ba0*/  BSYNC B1 ;  /* 0x0000000000017941 */ /* 0x000fea0003800000 */
.L_x_103:
        /* <DEDUP_REMOVED lines=9> */
.L_x_106:
[----:B------:R-:W-:Y:S05]  /*3c40*/  BSYNC B1 ;  /* 0x0000000000017941 */ /* 0x000fea0003800000 */
.L_x_105:
        /* <DEDUP_REMOVED lines=10> */
.L_x_108:
[----:B------:R-:W-:Y:S05]  /*3cf0*/  BSYNC B1 ;  /* 0x0000000000017941 */ /* 0x000fea0003800000 */
.L_x_107:
        /* <DEDUP_REMOVED lines=10> */
.L_x_110:
[----:B------:R-:W-:Y:S05]  /*3da0*/  BSYNC B1 ;  /* 0x0000000000017941 */ /* 0x000fea0003800000 */
.L_x_109:
        /* <DEDUP_REMOVED lines=9> */
.L_x_112:
[----:B------:R-:W-:Y:S05]  /*3e40*/  BSYNC B1 ;  /* 0x0000000000017941 */ /* 0x000fea0003800000 */
.L_x_111:
        /* <DEDUP_REMOVED lines=9> */
.L_x_114:
[----:B------:R-:W-:Y:S05]  /*3ee0*/  BSYNC B1 ;  /* 0x0000000000017941 */ /* 0x000fea0003800000 */
.L_x_113:
        /* <DEDUP_REMOVED lines=10> */
.L_x_116:
[----:B------:R-:W-:Y:S05]  /*3f90*/  BSYNC B1 ;  /* 0x0000000000017941 */ /* 0x000fea0003800000 */
.L_x_115:
        /* <DEDUP_REMOVED lines=10> */
.L_x_118:
[----:B------:R-:W-:Y:S05]  /*4040*/  BSYNC B1 ;  /* 0x0000000000017941 */ /* 0x000fea0003800000 */
.L_x_117:
        /* <DEDUP_REMOVED lines=9> */
.L_x_120:
[----:B------:R-:W-:Y:S05]  /*40e0*/  BSYNC B1 ;  /* 0x0000000000017941 */ /* 0x000fea0003800000 */
.L_x_119:
        /* <DEDUP_REMOVED lines=9> */
.L_x_122:
[----:B------:R-:W-:Y:S05]  /*4180*/  BSYNC B1 ;  /* 0x0000000000017941 */ /* 0x000fea0003800000 */
.L_x_121:
        /* <DEDUP_REMOVED lines=10> */
.L_x_124:
[----:B------:R-:W-:Y:S05]  /*4230*/  BSYNC B1 ;  /* 0x0000000000017941 */ /* 0x000fea0003800000 */
.L_x_123:
        /* <DEDUP_REMOVED lines=10> */
.L_x_126:
[----:B------:R-:W-:Y:S05]  /*42e0*/  BSYNC B1 ;  /* 0x0000000000017941 */ /* 0x000fea0003800000 */
.L_x_125:
        /* <DEDUP_REMOVED lines=9> */
.L_x_128:
[----:B------:R-:W-:Y:S05]  /*4380*/  BSYNC B1 ;  /* 0x0000000000017941 */ /* 0x000fea0003800000 */
.L_x_127:
        /* <DEDUP_REMOVED lines=9> */
.L_x_130:
[----:B------:R-:W-:Y:S05]  /*4420*/  BSYNC B1 ;  /* 0x0000000000017941 */ /* 0x000fea0003800000 */
.L_x_129:
        /* <DEDUP_REMOVED lines=10> */
.L_x_132:
[----:B------:R-:W-:Y:S05]  /*44d0*/  BSYNC B1 ;  /* 0x0000000000017941 */ /* 0x000fea0003800000 */
.L_x_131:
        /* <DEDUP_REMOVED lines=10> */
.L_x_134:
[----:B------:R-:W-:Y:S05]  /*4580*/  BSYNC B1 ;  /* 0x0000000000017941 */ /* 0x000fea0003800000 */
.L_x_133:
        /* <DEDUP_REMOVED lines=9> */
.L_x_136:
[----:B------:R-:W-:Y:S05]  /*4620*/  BSYNC B1 ;  /* 0x0000000000017941 */ /* 0x000fea0003800000 */
.L_x_135:
        /* <DEDUP_REMOVED lines=9> */
.L_x_138:
[----:B------:R-:W-:Y:S05]  /*46c0*/  BSYNC B1 ;  /* 0x0000000000017941 */ /* 0x000fea0003800000 */
.L_x_137:
        /* <DEDUP_REMOVED lines=10> */
.L_x_140:
[----:B------:R-:W-:Y:S05]  /*4770*/  BSYNC B1 ;  /* 0x0000000000017941 */ /* 0x000fea0003800000 */
.L_x_139:
        /* <DEDUP_REMOVED lines=10> */
.L_x_142:
[----:B------:R-:W-:Y:S05]  /*4820*/  BSYNC B1 ;  /* 0x0000000000017941 */ /* 0x000fea0003800000 */
.L_x_141:
        /* <DEDUP_REMOVED lines=9> */
.L_x_144:
[----:B------:R-:W-:Y:S05]  /*48c0*/  BSYNC B1 ;  /* 0x0000000000017941 */ /* 0x000fea0003800000 */
.L_x_143:
        /* <DEDUP_REMOVED lines=9> */
.L_x_146:
[----:B------:R-:W-:Y:S05]  /*4960*/  BSYNC B1 ;  /* 0x0000000000017941 */ /* 0x000fea0003800000 */
.L_x_145:
        /* <DEDUP_REMOVED lines=10> */
.L_x_148:
[----:B------:R-:W-:Y:S05]  /*4a10*/  BSYNC B1 ;  /* 0x0000000000017941 */ /* 0x000fea0003800000 */
.L_x_147:
        /* <DEDUP_REMOVED lines=10> */
.L_x_150:
[----:B------:R-:W-:Y:S05]  /*4ac0*/  BSYNC B1 ;  /* 0x0000000000017941 */ /* 0x000fea0003800000 */
.L_x_149:
        /* <DEDUP_REMOVED lines=9> */
.L_x_152:
[----:B------:R-:W-:Y:S05]  /*4b60*/  BSYNC B1 ;  /* 0x0000000000017941 */ /* 0x000fea0003800000 */
.L_x_151:
        /* <DEDUP_REMOVED lines=9> */
.L_x_154:
[----:B------:R-:W-:Y:S05]  /*4c00*/  BSYNC B1 ;  /* 0x0000000000017941 */ /* 0x000fea0003800000 */
.L_x_153:
        /* <DEDUP_REMOVED lines=10> */
.L_x_156:
[----:B------:R-:W-:Y:S05]  /*4cb0*/  BSYNC B1 ;  /* 0x0000000000017941 */ /* 0x000fea0003800000 */
.L_x_155:
        /* <DEDUP_REMOVED lines=10> */
.L_x_158:
[----:B------:R-:W-:Y:S05]  /*4d60*/  BSYNC B1 ;  /* 0x0000000000017941 */ /* 0x000fea0003800000 */
.L_x_157:
        /* <DEDUP_REMOVED lines=9> */
.L_x_160:
[----:B------:R-:W-:Y:S05]  /*4e00*/  BSYNC B1 ;  /* 0x0000000000017941 */ /* 0x000fea0003800000 */
.L_x_159:
        /* <DEDUP_REMOVED lines=9> */
.L_x_162:
[----:B------:R-:W-:Y:S05]  /*4ea0*/  BSYNC B1 ;  /* 0x0000000000017941 */ /* 0x000fea0003800000 */
.L_x_161:
        /* <DEDUP_REMOVED lines=10> */
.L_x_164:
[----:B------:R-:W-:Y:S05]  /*4f50*/  BSYNC B1 ;  /* 0x0000000000017941 */ /* 0x000fea0003800000 */
.L_x_163:
        /* <DEDUP_REMOVED lines=10> */
.L_x_166:
[----:B------:R-:W-:Y:S05]  /*5000*/  BSYNC B1 ;  /* 0x0000000000017941 */ /* 0x000fea0003800000 */
.L_x_165:
        /* <DEDUP_REMOVED lines=9> */
.L_x_168:
[----:B------:R-:W-:Y:S05]  /*50a0*/  BSYNC B1 ;  /* 0x0000000000017941 */ /* 0x000fea0003800000 */
.L_x_167:
        /* <DEDUP_REMOVED lines=9> */
.L_x_170:
[----:B------:R-:W-:Y:S05]  /*5140*/  BSYNC B1 ;  /* 0x0000000000017941 */ /* 0x000fea0003800000 */
.L_x_169:
        /* <DEDUP_REMOVED lines=10> */
.L_x_172:
[----:B------:R-:W-:Y:S05]  /*51f0*/  BSYNC B1 ;  /* 0x0000000000017941 */ /* 0x000fea0003800000 */
.L_x_171:
        /* <DEDUP_REMOVED lines=10> */
.L_x_174:
[----:B------:R-:W-:Y:S05]  /*52a0*/  BSYNC B1 ;  /* 0x0000000000017941 */ /* 0x000fea0003800000 */
.L_x_173:
        /* <DEDUP_REMOVED lines=9> */
.L_x_176:
[----:B------:R-:W-:Y:S05]  /*5340*/  BSYNC B1 ;  /* 0x0000000000017941 */ /* 0x000fea0003800000 */
.L_x_175:
        /* <DEDUP_REMOVED lines=9> */
.L_x_178:
[----:B------:R-:W-:Y:S05]  /*53e0*/  BSYNC B1 ;  /* 0x0000000000017941 */ /* 0x000fea0003800000 */
.L_x_177:
        /* <DEDUP_REMOVED lines=10> */
.L_x_180:
[----:B------:R-:W-:Y:S05]  /*5490*/  BSYNC B1 ;  /* 0x0000000000017941 */ /* 0x000fea0003800000 */
.L_x_179:
        /* <DEDUP_REMOVED lines=10> */
.L_x_182:
[----:B------:R-:W-:Y:S05]  /*5540*/  BSYNC B1 ;  /* 0x0000000000017941 */ /* 0x000fea0003800000 */
.L_x_181:
        /* <DEDUP_REMOVED lines=9> */
.L_x_184:
[----:B------:R-:W-:Y:S05]  /*55e0*/  BSYNC B1 ;  /* 0x0000000000017941 */ /* 0x000fea0003800000 */
.L_x_183:
        /* <DEDUP_REMOVED lines=9> */
.L_x_186:
[----:B------:R-:W-:Y:S05]  /*5680*/  BSYNC B1 ;  /* 0x0000000000017941 */ /* 0x000fea0003800000 */
.L_x_185:
        /* <DEDUP_REMOVED lines=10> */
.L_x_188:
[----:B------:R-:W-:Y:S05]  /*5730*/  BSYNC B1 ;  /* 0x0000000000017941 */ /* 0x000fea0003800000 */
.L_x_187:
        /* <DEDUP_REMOVED lines=10> */
.L_x_190:
[----:B------:R-:W-:Y:S05]  /*57e0*/  BSYNC B1 ;  /* 0x0000000000017941 */ /* 0x000fea0003800000 */
.L_x_189:
        /* <DEDUP_REMOVED lines=9> */
.L_x_192:
[----:B------:R-:W-:Y:S05]  /*5880*/  BSYNC B1 ;  /* 0x0000000000017941 */ /* 0x000fea0003800000 */
.L_x_191:
        /* <DEDUP_REMOVED lines=9> */
.L_x_194:
[----:B------:R-:W-:Y:S05]  /*5920*/  BSYNC B1 ;  /* 0x0000000000017941 */ /* 0x000fea0003800000 */
.L_x_193:
        /* <DEDUP_REMOVED lines=10> */
.L_x_196:
[----:B------:R-:W-:Y:S05]  /*59d0*/  BSYNC B1 ;  /* 0x0000000000017941 */ /* 0x000fea0003800000 */
.L_x_195:
        /* <DEDUP_REMOVED lines=10> */
.L_x_198:
[----:B------:R-:W-:Y:S05]  /*5a80*/  BSYNC B1 ;  /* 0x0000000000017941 */ /* 0x000fea0003800000 */
.L_x_197:
        /* <DEDUP_REMOVED lines=9> */
.L_x_200:
[----:B------:R-:W-:Y:S05]  /*5b20*/  BSYNC B1 ;  /* 0x0000000000017941 */ /* 0x000fea0003800000 */
.L_x_199:
        /* <DEDUP_REMOVED lines=9> */
.L_x_202:
[----:B------:R-:W-:Y:S05]  /*5bc0*/  BSYNC B1 ;  /* 0x0000000000017941 */ /* 0x000fea0003800000 */
.L_x_201:
        /* <DEDUP_REMOVED lines=10> */
.L_x_204:
[----:B------:R-:W-:Y:S05]  /*5c70*/  BSYNC B1 ;  /* 0x0000000000017941 */ /* 0x000fea0003800000 */
.L_x_203:
        /* <DEDUP_REMOVED lines=10> */
.L_x_206:
[----:B------:R-:W-:Y:S05]  /*5d20*/  BSYNC B1 ;  /* 0x0000000000017941 */ /* 0x000fea0003800000 */
.L_x_205:
        /* <DEDUP_REMOVED lines=9> */
.L_x_208:
[----:B------:R-:W-:Y:S05]  /*5dc0*/  BSYNC B1 ;  /* 0x0000000000017941 */ /* 0x000fea0003800000 */
.L_x_207:
        /* <DEDUP_REMOVED lines=9> */
.L_x_210:
[----:B------:R-:W-:Y:S05]  /*5e60*/  BSYNC B1 ;  /* 0x0000000000017941 */ /* 0x000fea0003800000 */
.L_x_209:
        /* <DEDUP_REMOVED lines=10> */
.L_x_212:
[----:B------:R-:W-:Y:S05]  /*5f10*/  BSYNC B1 ;  /* 0x0000000000017941 */ /* 0x000fea0003800000 */
.L_x_211:
        /* <DEDUP_REMOVED lines=10> */
.L_x_214:
[----:B------:R-:W-:Y:S05]  /*5fc0*/  BSYNC B1 ;  /* 0x0000000000017941 */ /* 0x000fea0003800000 */
.L_x_213:
        /* <DEDUP_REMOVED lines=9> */
.L_x_216:
[----:B------:R-:W-:Y:S05]  /*6060*/  BSYNC B1 ;  /* 0x0000000000017941 */ /* 0x000fea0003800000 */
.L_x_215:
        /* <DEDUP_REMOVED lines=9> */
.L_x_218:
[----:B------:R-:W-:Y:S05]  /*6100*/  BSYNC B1 ;  /* 0x0000000000017941 */ /* 0x000fea0003800000 */
.L_x_217:
        /* <DEDUP_REMOVED lines=10> */
.L_x_220:
[----:B------:R-:W-:Y:S05]  /*61b0*/  BSYNC B1 ;  /* 0x0000000000017941 */ /* 0x000fea0003800000 */
.L_x_219:
        /* <DEDUP_REMOVED lines=10> */
.L_x_222:
[----:B------:R-:W-:Y:S05]  /*6260*/  BSYNC B1 ;  /* 0x0000000000017941 */ /* 0x000fea0003800000 */
.L_x_221:
        /* <DEDUP_REMOVED lines=9> */
.L_x_224:
[----:B------:R-:W-:Y:S05]  /*6300*/  BSYNC B1 ;  /* 0x0000000000017941 */ /* 0x000fea0003800000 */
.L_x_223:
        /* <DEDUP_REMOVED lines=9> */
.L_x_226:
[----:B------:R-:W-:Y:S05]  /*63a0*/  BSYNC B1 ;  /* 0x0000000000017941 */ /* 0x000fea0003800000 */
.L_x_225:
        /* <DEDUP_REMOVED lines=10> */
.L_x_228:
[----:B------:R-:W-:Y:S05]  /*6450*/  BSYNC B1 ;  /* 0x0000000000017941 */ /* 0x000fea0003800000 */
.L_x_227:
        /* <DEDUP_REMOVED lines=10> */
.L_x_230:
[----:B------:R-:W-:Y:S05]  /*6500*/  BSYNC B1 ;  /* 0x0000000000017941 */ /* 0x000fea0003800000 */
.L_x_229:
        /* <DEDUP_REMOVED lines=9> */
.L_x_232:
[----:B------:R-:W-:Y:S05]  /*65a0*/  BSYNC B1 ;  /* 0x0000000000017941 */ /* 0x000fea0003800000 */
.L_x_231:
        /* <DEDUP_REMOVED lines=9> */
.L_x_234:
[----:B------:R-:W-:Y:S05]  /*6640*/  BSYNC B1 ;  /* 0x0000000000017941 */ /* 0x000fea0003800000 */
.L_x_233:
        /* <DEDUP_REMOVED lines=10> */
.L_x_236:
[----:B------:R-:W-:Y:S05]  /*66f0*/  BSYNC B1 ;  /* 0x0000000000017941 */ /* 0x000fea0003800000 */
.L_x_235:
        /* <DEDUP_REMOVED lines=10> */
.L_x_238:
[----:B------:R-:W-:Y:S05]  /*67a0*/  BSYNC B1 ;  /* 0x0000000000017941 */ /* 0x000fea0003800000 */
.L_x_237:
        /* <DEDUP_REMOVED lines=9> */
.L_x_240:
[----:B------:R-:W-:Y:S05]  /*6840*/  BSYNC B1 ;  /* 0x0000000000017941 */ /* 0x000fea0003800000 */
.L_x_239:
        /* <DEDUP_REMOVED lines=9> */
.L_x_242:
[----:B------:R-:W-:Y:S05]  /*68e0*/  BSYNC B1 ;  /* 0x0000000000017941 */ /* 0x000fea0003800000 */
.L_x_241:
        /* <DEDUP_REMOVED lines=10> */
.L_x_244:
[----:B------:R-:W-:Y:S05]  /*6990*/  BSYNC B1 ;  /* 0x0000000000017941 */ /* 0x000fea0003800000 */
.L_x_243:
        /* <DEDUP_REMOVED lines=10> */
.L_x_246:
[----:B------:R-:W-:Y:S05]  /*6a40*/  BSYNC B1 ;  /* 0x0000000000017941 */ /* 0x000fea0003800000 */
.L_x_245:
        /* <DEDUP_REMOVED lines=9> */
.L_x_248:
[----:B------:R-:W-:Y:S05]  /*6ae0*/  BSYNC B1 ;  /* 0x0000000000017941 */ /* 0x000fea0003800000 */
.L_x_247:
        /* <DEDUP_REMOVED lines=9> */
.L_x_250:
[----:B------:R-:W-:Y:S05]  /*6b80*/  BSYNC B1 ;  /* 0x0000000000017941 */ /* 0x000fea0003800000 */
.L_x_249:
        /* <DEDUP_REMOVED lines=10> */
.L_x_252:
[----:B------:R-:W-:Y:S05]  /*6c30*/  BSYNC B1 ;  /* 0x0000000000017941 */ /* 0x000fea0003800000 */
.L_x_251:
        /* <DEDUP_REMOVED lines=10> */
.L_x_254:
[----:B------:R-:W-:Y:S05]  /*6ce0*/  BSYNC B1 ;  /* 0x0000000000017941 */ /* 0x000fea0003800000 */
.L_x_253:
        /* <DEDUP_REMOVED lines=9> */
.L_x_256:
[----:B------:R-:W-:Y:S05]  /*6d80*/  BSYNC B1 ;  /* 0x0000000000017941 */ /* 0x000fea0003800000 */
.L_x_255:
        /* <DEDUP_REMOVED lines=9> */
.L_x_258:
[----:B------:R-:W-:Y:S05]  /*6e20*/  BSYNC B1 ;  /* 0x0000000000017941 */ /* 0x000fea0003800000 */
.L_x_257:
        /* <DEDUP_REMOVED lines=10> */
.L_x_260:
[----:B------:R-:W-:Y:S05]  /*6ed0*/  BSYNC B1 ;  /* 0x0000000000017941 */ /* 0x000fea0003800000 */
.L_x_259:
        /* <DEDUP_REMOVED lines=10> */
.L_x_262:
[----:B------:R-:W-:Y:S05]  /*6f80*/  BSYNC B1 ;  /* 0x0000000000017941 */ /* 0x000fea0003800000 */
.L_x_261:
        /* <DEDUP_REMOVED lines=9> */
.L_x_264:
[----:B------:R-:W-:Y:S05]  /*7020*/  BSYNC B1 ;  /* 0x0000000000017941 */ /* 0x000fea0003800000 */
.L_x_263:
        /* <DEDUP_REMOVED lines=9> */
.L_x_266:
[----:B------:R-:W-:Y:S05]  /*70c0*/  BSYNC B1 ;  /* 0x0000000000017941 */ /* 0x000fea0003800000 */
.L_x_265:
        /* <DEDUP_REMOVED lines=10> */
.L_x_268:
[----:B------:R-:W-:Y:S05]  /*7170*/  BSYNC B1 ;  /* 0x0000000000017941 */ /* 0x000fea0003800000 */
.L_x_267:
        /* <DEDUP_REMOVED lines=10> */
.L_x_270:
[----:B------:R-:W-:Y:S05]  /*7220*/  BSYNC B1 ;  /* 0x0000000000017941 */ /* 0x000fea0003800000 */
.L_x_269:
        /* <DEDUP_REMOVED lines=9> */
.L_x_272:
[----:B------:R-:W-:Y:S05]  /*72c0*/  BSYNC B1 ;  /* 0x0000000000017941 */ /* 0x000fea0003800000 */
.L_x_271:
        /* <DEDUP_REMOVED lines=9> */
.L_x_274:
[----:B------:R-:W-:Y:S05]  /*7360*/  BSYNC B1 ;  /* 0x0000000000017941 */ /* 0x000fea0003800000 */
.L_x_273:
        /* <DEDUP_REMOVED lines=10> */
.L_x_276:
[----:B------:R-:W-:Y:S05]  /*7410*/  BSYNC B1 ;  /* 0x0000000000017941 */ /* 0x000fea0003800000 */
.L_x_275:
        /* <DEDUP_REMOVED lines=10> */
.L_x_278:
[----:B------:R-:W-:Y:S05]  /*74c0*/  BSYNC B1 ;  /* 0x0000000000017941 */ /* 0x000fea0003800000 */
.L_x_277:
        /* <DEDUP_REMOVED lines=9> */
.L_x_280:
[----:B------:R-:W-:Y:S05]  /*7560*/  BSYNC B1 ;  /* 0x0000000000017941 */ /* 0x000fea0003800000 */
.L_x_279:
        /* <DEDUP_REMOVED lines=9> */
.L_x_282:
[----:B------:R-:W-:Y:S05]  /*7600*/  BSYNC B1 ;  /* 0x0000000000017941 */ /* 0x000fea0003800000 */
.L_x_281:
        /* <DEDUP_REMOVED lines=10> */
.L_x_284:
[----:B------:R-:W-:Y:S05]  /*76b0*/  BSYNC B1 ;  /* 0x0000000000017941 */ /* 0x000fea0003800000 */
.L_x_283:
        /* <DEDUP_REMOVED lines=10> */
.L_x_286:
[----:B------:R-:W-:Y:S05]  /*7760*/  BSYNC B1 ;  /* 0x0000000000017941 */ /* 0x000fea0003800000 */
.L_x_285:
        /* <DEDUP_REMOVED lines=9> */
.L_x_288:
[----:B------:R-:W-:Y:S05]  /*7800*/  BSYNC B1 ;  /* 0x0000000000017941 */ /* 0x000fea0003800000 */
.L_x_287:
[----:B0----5:R-:W-:Y:S01]  /*7810*/  HADD2.F32 R0, -RZ, R19.H0_H0 ;  /* 0x20000013ff007230 */ /* 0x021fe20000004100 */
[----:B------:R-:W-:Y:S01]  /*7820*/  ISETP.GT.AND P0, PT, R3, 0x8, P0 ;  /* 0x000000080300780c */ /* 0x000fe20000704270 */
[----:B------:R-:W-:Y:S01]  /*7830*/  @P1 IMAD.MOV.U32 R4, RZ, RZ, R10 ;  /* 0x000000ffff041224 */ /* 0x000fe200078e000a */
[----:B------:R-:W-:Y:S02]  /*7840*/  BSSY B1, `(.L_x_289) ;  /* 0x0000009000017945 */ /* 0x000fe40003800000 */
[----:B------:R-:W-:-:S04]  /*7850*/  FMUL R5, R0, R155 ;  /* 0x0000009b00057220 */ /* 0x000fc80000400000 */
[----:B------:R-:W-:-:S05]  /*7860*/  FFMA R5, R150, R154, R5 ;  /* 0x0000009a96057223 */ /* 0x000fca0000000005 */
[----:B------:R-:W-:-:S04]  /*7870*/  F2FP.F16.F32.PACK_AB R5, RZ, R5 ;  /* 0x00000005ff05723e */ /* 0x000fc800000000ff */
[----:B------:R-:W-:Y:S01]  /*7880*/  PRMT R2, R5, 0x7610, R2 ;  /* 0x0000761005027816 */ /* 0x000fe20000000002 */
[----:B------:R-:W-:-:S05]  /*7890*/  @P1 IMAD.MOV.U32 R5, RZ, RZ, R11 ;  /* 0x000000ffff051224 */ /* 0x000fca00078e000b */
[----:B------:R0:W-:Y:S01]  /*78a0*/  @P1 STG.E.U16 desc[UR36][R4.64+0x1f0], R2 ;  /* 0x0001f00204001986 */ /* 0x0001e2000c101524 */
[----:B------:R-:W-:Y:S05]  /*78b0*/  @!P0 BRA `(.L_x_290) ;  /* 0x0000000000048947 */ /* 0x000fea0003800000 */
[----:B------:R0:W5:Y:S02]  /*78c0*/  LDG.E.LTC128B.U16 R19, desc[UR36][R8.64+0x1f2] ;  /* 0x0001f22408137981 */ /* 0x000164000c1e1520 */
.L_x_290:
[----:B------:R-:W-:Y:S05]  /*78d0*/  BSYNC B1 ;  /* 0x0000000000017941 */ /* 0x000fea0003800000 */
.L_x_289:
[----:B------:R-:W-:Y:S05]  /*78e0*/  @!P0 BRA `(.L_x_291) ;  /* 0x0000002400488947 */ /* 0x000fea0003800000 */
[----:B-----5:R-:W-:-:S05]  /*78f0*/  HADD2.F32 R0, -RZ, R19.H0_H0 ;  /* 0x20000013ff007230 */ /* 0x020fca0000004100 */
[----:B------:R-:W-:-:S04]  /*7900*/  FMUL R0, R0, R155 ;  /* 0x0000009b00007220 */ /* 0x000fc80000400000 */
[----:B------:R-:W-:-:S05]  /*7910*/  FFMA R0, R151, R154, R0 ;  /* 0x0000009a97007223 */ /* 0x000fca0000000000 */
[----:B------:R-:W-:-:S05]  /*7920*/  F2FP.F16.F32.PACK_AB R0, RZ, R0 ;  /* 0x00000000ff00723e */ /* 0x000fca00000000ff */
[----:B------:R0:W-:Y:S01]  /*7930*/  STG.E.U16 desc[UR36][R10.64+0x1f2], R0 ;  /* 0x0001f2000a007986 */ /* 0x0001e2000c101524 */
[----:B------:R-:W-:Y:S05]  /*7940*/  BRA `(.L_x_291) ;  /* 0x0000002400307947 */ /* 0x000fea0003800000 */
.L_x_38:
[----:B------:R-:W-:Y:S01]  /*7950*/  ISETP.GT.AND P0, PT, R0, 0x1, PT ;  /* 0x000000010000780c */ /* 0x000fe20003f04270 */
[----:B------:R-:W-:Y:S01]  /*7960*/  ULDC.64 UR4, c[0x0][0x5c0] ;  /* 0x0001700000047ab9 */ /* 0x000fe20000000a00 */
[-C--:B------:R-:W-:Y:S01]  /*7970*/  FMUL R24, R24, R154.reuse ;  /* 0x0000009a18187220 */ /* 0x080fe20000400000 */
[-C--:B------:R-:W-:Y:S01]  /*7980*/  FMUL R25, R25, R154.reuse ;  /* 0x0000009a19197220 */ /* 0x080fe20000400000 */
[----:B------:R-:W-:Y:S01]  /*7990*/  ISETP.GT.AND P3, PT, R3, RZ, P0 ;  /* 0x000000ff0300720c */ /* 0x000fe20000764270 */
[-C--:B------:R-:W-:Y:S01]  /*79a0*/  FMUL R26, R26, R154.reuse ;  /* 0x0000009a1a1a7220 */ /* 0x080fe20000400000 */
[----:B------:R-:W-:Y:S01]  /*79b0*/  LEA R4, P4, R6, UR4, 0x1 ;  /* 0x0000000406047c11 */ /* 0x000fe2000f8808ff */
[----:B------:R-:W-:Y:S01]  /*79c0*/  FMUL R27, R27, R154 ;  /* 0x0000009a1b1b7220 */ /* 0x000fe20000400000 */
[----:B------:R-:W-:Y:S01]  /*79d0*/  F2FP.F16.F32.PACK_AB R24, RZ, R24 ;  /* 0x00000018ff18723e */ /* 0x000fe200000000ff */
[-C--:B------:R-:W-:Y:S01]  /*79e0*/  FMUL R28, R28, R154.reuse ;  /* 0x0000009a1c1c7220 */ /* 0x080fe20000400000 */
[----:B------:R-:W-:Y:S01]  /*79f0*/  LEA.HI.X R5, R6, UR5, R179, 0x1, P4 ;  /* 0x0000000506057c11 */ /* 0x000fe2000a0f0cb3 */
[-C--:B------:R-:W-:Y:S01]  /*7a00*/  FMUL R29, R29, R154.reuse ;  /* 0x0000009a1d1d7220 */ /* 0x080fe20000400000 */
[----:B------:R-:W-:Y:S01]  /*7a10*/  F2FP.F16.F32.PACK_AB R25, RZ, R25 ;  /* 0x00000019ff19723e */ /* 0x000fe200000000ff */
[-C--:B------:R-:W-:Y:S01]  /*7a20*/  FMUL R30, R30, R154.reuse ;  /* 0x0000009a1e1e7220 */ /* 0x080fe20000400000 */
[----:B------:R-:W-:Y:S01]  /*7a30*/  SHF.L.U64.HI R11, R10, 0x4, R11 ;  /* 0x000000040a0b7819 */ /* 0x000fe2000001020b */
[----:B------:R-:W-:Y:S01]  /*7a40*/  @P1 STG.E.U16 desc[UR36][R4.64], R24 ;  /* 0x0000001804001986 */ /* 0x000fe2000c101524 */
[----:B------:R-:W-:Y:S01]  /*7a50*/  ISETP.GT.AND P1, PT, R0, 0x8, PT ;  /* 0x000000080000780c */ /* 0x000fe20003f24270 */
[----:B------:R-:W-:Y:S01]  /*7a60*/  FMUL R31, R31, R154 ;  /* 0x0000009a1f1f7220 */ /* 0x000fe20000400000 */
[C---:B------:R-:W-:Y:S01]  /*7a70*/  ISETP.GT.AND P4, PT, R3.reuse, 0x8, P0 ;  /* 0x000000080300780c */ /* 0x040fe20000784270 */
[----:B------:R-:W-:Y:S01]  /*7a80*/  @P3 STG.E.U16 desc[UR36][R4.64+0x2], R25 ;  /* 0x0000021904003986 */ /* 0x000fe2000c101524 */
[----:B------:R-:W-:Y:S01]  /*7a90*/  LEA R6, P3, R10, R4, 0x4 ;  /* 0x000000040a067211 */ /* 0x000fe200078620ff */
[-C--:B------:R-:W-:Y:S01]  /*7aa0*/  FMUL R32, R32, R154.reuse ;  /* 0x0000009a20207220 */ /* 0x080fe20000400000 */
[----:B------:R-:W-:Y:S01]  /*7ab0*/  ISETP.GT.AND P2, PT, R3, 0x8, P2 ;  /* 0x000000080300780c */ /* 0x000fe20001744270 */
[-C--:B------:R-:W-:Y:S01]  /*7ac0*/  FMUL R33, R33, R154.reuse ;  /* 0x0000009a21217220 */ /* 0x080fe20000400000 */
[----:B------:R-:W-:Y:S01]  /*7ad0*/  ISETP.GT.AND P0, PT, R0, 0x9, PT ;  /* 0x000000090000780c */ /* 0x000fe20003f04270 */
[----:B------:R-:W-:Y:S01]  /*7ae0*/  IMAD.X R7, R11, 0x1, R5, P3 ;  /* 0x000000010b077824 */ /* 0x000fe200018e0605 */
[C---:B------:R-:W-:Y:S01]  /*7af0*/  ISETP.GT.AND P5, PT, R3.reuse, RZ, P1 ;  /* 0x000000ff0300720c */ /* 0x040fe20000fa4270 */
[-C--:B------:R-:W-:Y:S01]  /*7b00*/  FMUL R34, R34, R154.reuse ;  /* 0x0000009a22227220 */ /* 0x080fe20000400000 */
[----:B------:R-:W-:Y:S01]  /*7b10*/  ISETP.GT.AND P3, PT, R3, RZ, P0 ;  /* 0x000000ff0300720c */ /* 0x000fe20000764270 */
[----:B------:R-:W-:Y:S01]  /*7b20*/  FMUL R35, R35, R154 ;  /* 0x0000009a23237220 */ /* 0x000fe20000400000 */
[----:B------:R-:W-:Y:S01]  /*7b30*/  F2FP.F16.F32.PACK_AB R26, RZ, R26 ;  /* 0x0000001aff1a723e */ /* 0x000fe200000000ff */
[-C--:B------:R-:W-:Y:S01]  /*7b40*/  FMUL R36, R36, R154.reuse ;  /* 0x0000009a24247220 */ /* 0x080fe20000400000 */
[----:B------:R-:W-:Y:S01]  /*7b50*/  F2FP.F16.F32.PACK_AB R27, RZ, R27 ;  /* 0x0000001bff1b723e */ /* 0x000fe200000000ff */
[----:B------:R-:W-:Y:S01]  /*7b60*/  FMUL R37, R37, R154 ;  /* 0x0000009a25257220 */ /* 0x000fe20000400000 */
[----:B------:R-:W-:Y:S01]  /*7b70*/  F2FP.F16.F32.PACK_AB R28, RZ, R28 ;  /* 0x0000001cff1c723e */ /* 0x000fe200000000ff */
[----:B------:R-:W-:Y:S01]  /*7b80*/  @P2 STG.E.U16 desc[UR36][R6.64], R26 ;  /* 0x0000001a06002986 */ /* 0x000fe2000c101524 */
[----:B------:R-:W-:Y:S01]  /*7b90*/  F2FP.F16.F32.PACK_AB R29, RZ, R29 ;  /* 0x0000001dff1d723e */ /* 0x000fe200000000ff */
[-C--:B------:R-:W-:Y:S01]  /*7ba0*/  FMUL R38, R38, R154.reuse ;  /* 0x0000009a26267220 */ /* 0x080fe20000400000 */
[----:B------:R-:W-:Y:S01]  /*7bb0*/  ISETP.GT.AND P2, PT, R3, 0x8, P1 ;  /* 0x000000080300780c */ /* 0x000fe20000f44270 */
[----:B------:R-:W-:Y:S01]  /*7bc0*/  @P4 STG.E.U16 desc[UR36][R6.64+0x2], R27 ;  /* 0x0000021b06004986 */ /* 0x000fe2000c101524 */
[----:B------:R-:W-:Y:S01]  /*7bd0*/  ISETP.GT.AND P1, PT, R0, 0x10, PT ;  /* 0x000000100000780c */ /* 0x000fe20003f24270 */
[----:B------:R-:W-:Y:S01]  /*7be0*/  FMUL R39, R39, R154 ;  /* 0x0000009a27277220 */ /* 0x000fe20000400000 */
[----:B------:R-:W-:Y:S01]  /*7bf0*/  F2FP.F16.F32.PACK_AB R30, RZ, R30 ;  /* 0x0000001eff1e723e */ /* 0x000fe200000000ff */
[----:B------:R-:W-:Y:S01]  /*7c00*/  @P5 STG.E.U16 desc[UR36][R4.64+0x10], R28 ;  /* 0x0000101c04005986 */ /* 0x000fe2000c101524 */
[C---:B------:R-:W-:Y:S01]  /*7c10*/  ISETP.GT.AND P4, PT, R3.reuse, RZ, P1 ;  /* 0x000000ff0300720c */ /* 0x040fe20000f84270 */
[-C--:B------:R-:W-:Y:S01]  /*7c20*/  FMUL R40, R40, R154.reuse ;  /* 0x0000009a28287220 */ /* 0x080fe20000400000 */
[----:B------:R-:W-:Y:S01]  /*7c30*/  F2FP.F16.F32.PACK_AB R31, RZ, R31 ;  /* 0x0000001fff1f723e */ /* 0x000fe200000000ff */
[----:B------:R-:W-:Y:S01]  /*7c40*/  @P3 STG.E.U16 desc[UR36][R4.64+0x12], R29 ;  /* 0x0000121d04003986 */ /* 0x000fe2000c101524 */
[----:B------:R-:W-:Y:S01]  /*7c50*/  ISETP.GT.AND P3, PT, R3, 0x8, P0 ;  /* 0x000000080300780c */ /* 0x000fe20000764270 */
[----:B------:R-:W-:Y:S01]  /*7c60*/  FMUL R41, R41, R154 ;  /* 0x0000009a29297220 */ /* 0x000fe20000400000 */
[----:B------:R-:W-:Y:S01]  /*7c70*/  ISETP.GT.AND P0, PT, R0, 0x11, PT ;  /* 0x000000110000780c */ /* 0x000fe20003f04270 */
[----:B------:R-:W-:Y:S01]  /*7c80*/  @P2 STG.E.U16 desc[UR36][R6.64+0x10], R30 ;  /* 0x0000101e06002986 */ /* 0x000fe2000c101524 */
[----:B------:R-:W-:Y:S01]  /*7c90*/  F2FP.F16.F32.PACK_AB R32, RZ, R32 ;  /* 0x00000020ff20723e */ /* 0x000fe200000000ff */
[-C--:B------:R-:W-:Y:S01]  /*7ca0*/  FMUL R42, R42, R154.reuse ;  /* 0x0000009a2a2a7220 */ /* 0x080fe20000400000 */
[----:B------:R-:W-:Y:S01]  /*7cb0*/  ISETP.GT.AND P5, PT, R3, RZ, P0 ;  /* 0x000000ff0300720c */ /* 0x000fe200007a4270 */
[-C--:B------:R-:W-:Y:S01]  /*7cc0*/  FMUL R43, R43, R154.reuse ;  /* 0x0000009a2b2b7220 */ /* 0x080fe20000400000 */
[----:B------:R-:W-:Y:S01]  /*7cd0*/  ISETP.GT.AND P2, PT, R3, 0x8, P1 ;  /* 0x000000080300780c */ /* 0x000fe20000f44270 */
[-C--:B------:R-:W-:Y:S01]  /*7ce0*/  FMUL R44, R44, R154.reuse ;  /* 0x0000009a2c2c7220 */ /* 0x080fe20000400000 */
[----:B------:R-:W-:Y:S01]  /*7cf0*/  ISETP.GT.AND P1, PT, R0, 0x18, PT ;  /* 0x000000180000780c */ /* 0x000fe20003f24270 */
[-C--:B------:R-:W-:Y:S01]  /*7d00*/  FMUL R45, R45, R154.reuse ;  /* 0x0000009a2d2d7220 */ /* 0x080fe20000400000 */
[----:B------:R-:W-:Y:S01]  /*7d10*/  F2FP.F16.F32.PACK_AB R33, RZ, R33 ;  /* 0x00000021ff21723e */ /* 0x000fe200000000ff */
[----:B------:R-:W-:Y:S01]  /*7d20*/  @P3 STG.E.U16 desc[UR36][R6.64+0x12], R31 ;  /* 0x0000121f06003986 */ /* 0x000fe2000c101524 */
[C---:B------:R-:W-:Y:S01]  /*7d30*/  ISETP.GT.AND P3, PT, R3.reuse, 0x8, P0 ;  /* 0x000000080300780c */ /* 0x040fe20000764270 */
[-C--:B------:R-:W-:Y:S01]  /*7d40*/  FMUL R46, R46, R154.reuse ;  /* 0x0000009a2e2e7220 */ /* 0x080fe20000400000 */
[----:B------:R-:W-:Y:S01]  /*7d50*/  ISETP.GT.AND P0, PT, R0, 0x19, PT ;  /* 0x000000190000780c */ /* 0x000fe20003f04270 */
[----:B------:R-:W-:Y:S01]  /*7d60*/  @P4 STG.E.U16 desc[UR36][R4.64+0x20], R32 ;  /* 0x0000202004004986 */ /* 0x000fe2000c101524 */
[----:B------:R-:W-:Y:S01]  /*7d70*/  ISETP.GT.AND P4, PT, R3, RZ, P1 ;  /* 0x000000ff0300720c */ /* 0x000fe20000f84270 */
[----:B------:R-:W-:Y:S01]  /*7d80*/  FMUL R47, R47, R154 ;  /* 0x0000009a2f2f7220 */ /* 0x000fe20000400000 */
[----:B------:R-:W-:Y:S01]  /*7d90*/  F2FP.F16.F32.PACK_AB R34, RZ, R34 ;  /* 0x00000022ff22723e */ /* 0x000fe200000000ff */
[----:B------:R-:W-:Y:S01]  /*7da0*/  @P5 STG.E.U16 desc[UR36][R4.64+0x22], R33 ;  /* 0x0000222104005986 */ /* 0x000fe2000c101524 */
[----:B------:R-:W-:Y:S01]  /*7db0*/  ISETP.GT.AND P5, PT, R3, RZ, P0 ;  /* 0x000000ff0300720c */ /* 0x000fe200007a4270 */
[----:B------:R-:W-:Y:S01]  /*7dc0*/  FMUL R48, R48, R154 ;  /* 0x0000009a30307220 */ /* 0x000fe20000400000 */
[----:B------:R-:W-:Y:S01]  /*7dd0*/  F2FP.F16.F32.PACK_AB R35, RZ, R35 ;  /* 0x00000023ff23723e */ /* 0x000fe200000000ff */
[----:B------:R-:W-:Y:S01]  /*7de0*/  @P2 STG.E.U16 desc[UR36][R6.64+0x20], R34 ;  /* 0x0000202206002986 */ /* 0x000fe2000c101524 */
[----:B------:R-:W-:Y:S01]  /*7df0*/  F2FP.F16.F32.PACK_AB R36, RZ, R36 ;  /* 0x00000024ff24723e */ /* 0x000fe200000000ff */
[-C--:B------:R-:W-:Y:S01]  /*7e00*/  FMUL R49, R49, R154.reuse ;  /* 0x0000009a31317220 */ /* 0x080fe20000400000 */
[C---:B------:R-:W-:Y:S01]  /*7e10*/  ISETP.GT.AND P2, PT, R3.reuse, 0x8, P1 ;  /* 0x000000080300780c */ /* 0x040fe20000f44270 */
[----:B------:R-:W-:Y:S01]  /*7e20*/  @P3 STG.E.U16 desc[UR36][R6.64+0x22], R35 ;  /* 0x0000222306003986 */ /* 0x000fe2000c101524 */
[----:B------:R-:W-:Y:S01]  /*7e30*/  ISETP.GT.AND P1, PT, R0, 0x20, PT ;  /* 0x000000200000780c */ /* 0x000fe20003f24270 */
[-C--:B------:R-:W-:Y:S01]  /*7e40*/  FMUL R50, R50, R154.reuse ;  /* 0x0000009a32327220 */ /* 0x080fe20000400000 */
[----:B------:R-:W-:Y:S01]  /*7e50*/  F2FP.F16.F32.PACK_AB R37, RZ, R37 ;  /* 0x00000025ff25723e */ /* 0x000fe200000000ff */
[----:B------:R-:W-:Y:S01]  /*7e60*/  @P4 STG.E.U16 desc[UR36][R4.64+0x30], R36 ;  /* 0x0000302404004986 */ /* 0x000fe2000c101524 */
[----:B------:R-:W-:Y:S01]  /*7e70*/  ISETP.GT.AND P3, PT, R3, 0x8, P0 ;  /* 0x000000080300780c */ /* 0x000fe20000764270 */
[-C--:B------:R-:W-:Y:S01]  /*7e80*/  FMUL R51, R51, R154.reuse ;  /* 0x0000009a33337220 */ /* 0x080fe20000400000 */
[----:B------:R-:W-:Y:S01]  /*7e90*/  ISETP.GT.AND P0, PT, R0, 0x21, PT ;  /* 0x000000210000780c */ /* 0x000fe20003f04270 */
[----:B------:R-:W-:Y:S01]  /*7ea0*/  @P5 STG.E.U16 desc[UR36][R4.64+0x32], R37 ;  /* 0x0000322504005986 */ /* 0x000fe2000c101524 */
[----:B------:R-:W-:Y:S01]  /*7eb0*/  ISETP.GT.AND P4, PT, R3, RZ, P1 ;  /* 0x000000ff0300720c */ /* 0x000fe20000f84270 */
[----:B------:R-:W-:Y:S01]  /*7ec0*/  FMUL R52, R52, R154 ;  /* 0x0000009a34347220 */ /* 0x000fe20000400000 */
[----:B------:R-:W-:Y:S01]  /*7ed0*/  F2FP.F16.F32.PACK_AB R38, RZ, R38 ;  /* 0x00000026ff26723e */ /* 0x000fe200000000ff */
[-C--:B------:R-:W-:Y:S01]  /*7ee0*/  FMUL R53, R53, R154.reuse ;  /* 0x0000009a35357220 */ /* 0x080fe20000400000 */
        /* <DEDUP_REMOVED lines=325> */
[----:B------:R-:W-:Y:S01]  /*9340*/  FMUL R151, R151, R154 ;  /* 0x0000009a97977220 */ /* 0x000fe20000400000 */
[----:B------:R-:W-:Y:S01]  /*9350*/  ISETP.GT.AND P2, PT, R3, 0x8, P1 ;  /* 0x000000080300780c */ /* 0x000fe20000f44270 */
[----:B------:R-:W-:Y:S01]  /*9360*/  @P3 STG.E.U16 desc[UR36][R6.64+0x132], R103 ;  /* 0x0001326706003986 */ /* 0x000fe2000c101524 */
[----:B------:R-:W-:-:S02]  /*9370*/  ISETP.GT.AND P1, PT, R0, 0xa8, PT ;  /* 0x000000a80000780c */ /* 0x000fc40003f24270 */
[----:B------:R-:W-:Y:S01]  /*9380*/  F2FP.F16.F32.PACK_AB R105, RZ, R105 ;  /* 0x00000069ff69723e */ /* 0x000fe200000000ff */
[----:B------:R-:W-:Y:S01]  /*9390*/  @P4 STG.E.U16 desc[UR36][R4.64+0x140], R104 ;  /* 0x0001406804004986 */ /* 0x000fe2000c101524 */
[C---:B------:R-:W-:Y:S02]  /*93a0*/  ISETP.GT.AND P3, PT, R3.reuse, 0x8, P0 ;  /* 0x000000080300780c */ /* 0x040fe40000764270 */
[----:B------:R-:W-:Y:S01]  /*93b0*/  ISETP.GT.AND P0, PT, R0, 0xa9, PT ;  /* 0x000000a90000780c */ /* 0x000fe20003f04270 */
[----:B------:R-:W-:Y:S01]  /*93c0*/  @P5 STG.E.U16 desc[UR36][R4.64+0x142], R105 ;  /* 0x0001426904005986 */ /* 0x000fe2000c101524 */
[C---:B------:R-:W-:Y:S02]  /*93d0*/  ISETP.GT.AND P4, PT, R3.reuse, RZ, P1 ;  /* 0x000000ff0300720c */ /* 0x040fe40000f84270 */
[----:B------:R-:W-:Y:S02]  /*93e0*/  F2FP.F16.F32.PACK_AB R106, RZ, R106 ;  /* 0x0000006aff6a723e */ /* 0x000fe400000000ff */
[----:B------:R-:W-:-:S02]  /*93f0*/  ISETP.GT.AND P5, PT, R3, RZ, P0 ;  /* 0x000000ff0300720c */ /* 0x000fc400007a4270 */
[----:B------:R-:W-:Y:S01]  /*9400*/  F2FP.F16.F32.PACK_AB R107, RZ, R107 ;  /* 0x0000006bff6b723e */ /* 0x000fe200000000ff */
[----:B------:R-:W-:Y:S01]  /*9410*/  @P2 STG.E.U16 desc[UR36][R6.64+0x140], R106 ;  /* 0x0001406a06002986 */ /* 0x000fe2000c101524 */
[----:B------:R-:W-:Y:S02]  /*9420*/  F2FP.F16.F32.PACK_AB R108, RZ, R108 ;  /* 0x0000006cff6c723e */ /* 0x000fe400000000ff */
[C---:B------:R-:W-:Y:S01]  /*9430*/  ISETP.GT.AND P2, PT, R3.reuse, 0x8, P1 ;  /* 0x000000080300780c */ /* 0x040fe20000f44270 */
[----:B------:R-:W-:Y:S01]  /*9440*/  @P3 STG.E.U16 desc[UR36][R6.64+0x142], R107 ;  /* 0x0001426b06003986 */ /* 0x000fe2000c101524 */
[----:B------:R-:W-:Y:S02]  /*9450*/  ISETP.GT.AND P1, PT, R0, 0xb0, PT ;  /* 0x000000b00000780c */ /* 0x000fe40003f24270 */
[----:B------:R-:W-:Y:S01]  /*9460*/  F2FP.F16.F32.PACK_AB R109, RZ, R109 ;  /* 0x0000006dff6d723e */ /* 0x000fe200000000ff */
[----:B------:R-:W-:Y:S01]  /*9470*/  @P4 STG.E.U16 desc[UR36][R4.64+0x150], R108 ;  /* 0x0001506c04004986 */ /* 0x000fe2000c101524 */
[----:B------:R-:W-:-:S02]  /*9480*/  ISETP.GT.AND P3, PT, R3, 0x8, P0 ;  /* 0x000000080300780c */ /* 0x000fc40000764270 */
[----:B------:R-:W-:Y:S01]  /*9490*/  ISETP.GT.AND P0, PT, R0, 0xb1, PT ;  /* 0x000000b10000780c */ /* 0x000fe20003f04270 */
[----:B------:R-:W-:Y:S01]  /*94a0*/  @P5 STG.E.U16 desc[UR36][R4.64+0x152], R109 ;  /* 0x0001526d04005986 */ /* 0x000fe2000c101524 */
[C---:B------:R-:W-:Y:S02]  /*94b0*/  ISETP.GT.AND P4, PT, R3.reuse, RZ, P1 ;  /* 0x000000ff0300720c */ /* 0x040fe40000f84270 */
[----:B------:R-:W-:Y:S02]  /*94c0*/  F2FP.F16.F32.PACK_AB R110, RZ, R110 ;  /* 0x0000006eff6e723e */ /* 0x000fe400000000ff */
[----:B------:R-:W-:Y:S02]  /*94d0*/  ISETP.GT.AND P5, PT, R3, RZ, P0 ;  /* 0x000000ff0300720c */ /* 0x000fe400007a4270 */
[----:B------:R-:W-:Y:S01]  /*94e0*/  F2FP.F16.F32.PACK_AB R111, RZ, R111 ;  /* 0x0000006fff6f723e */ /* 0x000fe200000000ff */
[----:B------:R-:W-:Y:S01]  /*94f0*/  @P2 STG.E.U16 desc[UR36][R6.64+0x150], R110 ;  /* 0x0001506e06002986 */ /* 0x000fe2000c101524 */
[----:B------:R-:W-:-:S02]  /*9500*/  F2FP.F16.F32.PACK_AB R112, RZ, R112 ;  /* 0x00000070ff70723e */ /* 0x000fc400000000ff */
[C---:B------:R-:W-:Y:S01]  /*9510*/  ISETP.GT.AND P2, PT, R3.reuse, 0x8, P1 ;  /* 0x000000080300780c */ /* 0x040fe20000f44270 */
[----:B------:R-:W-:Y:S01]  /*9520*/  @P3 STG.E.U16 desc[UR36][R6.64+0x152], R111 ;  /* 0x0001526f06003986 */ /* 0x000fe2000c101524 */
[C---:B------:R-:W-:Y:S02]  /*9530*/  ISETP.GT.AND P1, PT, R0.reuse, 0xb8, PT ;  /* 0x000000b80000780c */ /* 0x040fe40003f24270 */
[----:B------:R-:W-:Y:S01]  /*9540*/  F2FP.F16.F32.PACK_AB R113, RZ, R113 ;  /* 0x00000071ff71723e */ /* 0x000fe200000000ff */
[----:B------:R-:W-:Y:S01]  /*9550*/  @P4 STG.E.U16 desc[UR36][R4.64+0x160], R112 ;  /* 0x0001607004004986 */ /* 0x000fe2000c101524 */
[C---:B------:R-:W-:Y:S02]  /*9560*/  ISETP.GT.AND P3, PT, R3.reuse, 0x8, P0 ;  /* 0x000000080300780c */ /* 0x040fe40000764270 */
[----:B------:R-:W-:Y:S01]  /*9570*/  ISETP.GT.AND P0, PT, R0, 0xb9, PT ;  /* 0x000000b90000780c */ /* 0x000fe20003f04270 */
[----:B------:R-:W-:Y:S01]  /*9580*/  @P5 STG.E.U16 desc[UR36][R4.64+0x162], R113 ;  /* 0x0001627104005986 */ /* 0x000fe2000c101524 */
[----:B------:R-:W-:-:S02]  /*9590*/  ISETP.GT.AND P4, PT, R3, RZ, P1 ;  /* 0x000000ff0300720c */ /* 0x000fc40000f84270 */
[----:B------:R-:W-:Y:S02]  /*95a0*/  F2FP.F16.F32.PACK_AB R114, RZ, R114 ;  /* 0x00000072ff72723e */ /* 0x000fe400000000ff */
[C---:B------:R-:W-:Y:S02]  /*95b0*/  ISETP.GT.AND P5, PT, R3.reuse, RZ, P0 ;  /* 0x000000ff0300720c */ /* 0x040fe400007a4270 */
[----:B------:R-:W-:Y:S01]  /*95c0*/  F2FP.F16.F32.PACK_AB R115, RZ, R115 ;  /* 0x00000073ff73723e */ /* 0x000fe200000000ff */
[----:B------:R-:W-:Y:S01]  /*95d0*/  @P2 STG.E.U16 desc[UR36][R6.64+0x160], R114 ;  /* 0x0001607206002986 */ /* 0x000fe2000c101524 */
[----:B------:R-:W-:Y:S02]  /*95e0*/  F2FP.F16.F32.PACK_AB R116, RZ, R116 ;  /* 0x00000074ff74723e */ /* 0x000fe400000000ff */
        /* <DEDUP_REMOVED lines=65> */
[----:B------:R-:W-:Y:S02]  /*9a00*/  ISETP.GT.AND P5, PT, R3, RZ, P0 ;  /* 0x000000ff0300720c */ /* 0x000fe400007a4270 */
[----:B------:R-:W-:Y:S02]  /*9a10*/  F2FP.F16.F32.PACK_AB R134, RZ, R134 ;  /* 0x00000086ff86723e */ /* 0x000fe400000000ff */
[----:B------:R-:W-:Y:S02]  /*9a20*/  F2FP.F16.F32.PACK_AB R135, RZ, R135 ;  /* 0x00000087ff87723e */ /* 0x000fe400000000ff */
[----:B------:R-:W-:Y:S01]  /*9a30*/  F2FP.F16.F32.PACK_AB R136, RZ, R136 ;  /* 0x00000088ff88723e */ /* 0x000fe200000000ff */
[----:B------:R-:W-:Y:S01]  /*9a40*/  @P2 STG.E.U16 desc[UR36][R6.64+0x1b0], R134 ;  /* 0x0001b08606002986 */ /* 0x000fe2000c101524 */
[----:B------:R-:W-:-:S02]  /*9a50*/  F2FP.F16.F32.PACK_AB R137, RZ, R137 ;  /* 0x00000089ff89723e */ /* 0x000fc400000000ff */
[C---:B------:R-:W-:Y:S01]  /*9a60*/  ISETP.GT.AND P1, PT, R3.reuse, 0x8, P1 ;  /* 0x000000080300780c */ /* 0x040fe20000f24270 */
[----:B------:R-:W-:Y:S01]  /*9a70*/  @P3 STG.E.U16 desc[UR36][R6.64+0x1b2], R135 ;  /* 0x0001b28706003986 */ /* 0x000fe2000c101524 */
[C---:B------:R-:W-:Y:S02]  /*9a80*/  ISETP.GT.AND P2, PT, R3.reuse, 0x8, P0 ;  /* 0x000000080300780c */ /* 0x040fe40000744270 */
[C---:B------:R-:W-:Y:S01]  /*9a90*/  ISETP.GT.AND P0, PT, R0.reuse, 0xe9, PT ;  /* 0x000000e90000780c */ /* 0x040fe20003f04270 */
[----:B------:R-:W-:Y:S01]  /*9aa0*/  @P4 STG.E.U16 desc[UR36][R4.64+0x1c0], R136 ;  /* 0x0001c08804004986 */ /* 0x000fe2000c101524 */
[----:B------:R-:W-:Y:S02]  /*9ab0*/  ISETP.GT.AND P4, PT, R0, 0xe8, PT ;  /* 0x000000e80000780c */ /* 0x000fe40003f84270 */
[----:B------:R-:W-:Y:S01]  /*9ac0*/  F2FP.F16.F32.PACK_AB R138, RZ, R138 ;  /* 0x0000008aff8a723e */ /* 0x000fe200000000ff */
[----:B------:R-:W-:Y:S01]  /*9ad0*/  @P5 STG.E.U16 desc[UR36][R4.64+0x1c2], R137 ;  /* 0x0001c28904005986 */ /* 0x000fe2000c101524 */
[----:B------:R-:W-:-:S02]  /*9ae0*/  ISETP.GT.AND P5, PT, R3, RZ, P4 ;  /* 0x000000ff0300720c */ /* 0x000fc400027a4270 */
[----:B------:R-:W-:Y:S01]  /*9af0*/  F2FP.F16.F32.PACK_AB R139, RZ, R139 ;  /* 0x0000008bff8b723e */ /* 0x000fe200000000ff */
[----:B------:R-:W-:Y:S01]  /*9b00*/  @P1 STG.E.U16 desc[UR36][R6.64+0x1c0], R138 ;  /* 0x0001c08a06001986 */ /* 0x000fe2000c101524 */
[----:B------:R-:W-:Y:S02]  /*9b10*/  F2FP.F16.F32.PACK_AB R140, RZ, R140 ;  /* 0x0000008cff8c723e */ /* 0x000fe400000000ff */
[C---:B------:R-:W-:Y:S01]  /*9b20*/  ISETP.GT.AND P3, PT, R3.reuse, RZ, P0 ;  /* 0x000000ff0300720c */ /* 0x040fe20000764270 */
[----:B------:R-:W-:Y:S01]  /*9b30*/  @P2 STG.E.U16 desc[UR36][R6.64+0x1c2], R139 ;  /* 0x0001c28b06002986 */ /* 0x000fe2000c101524 */
[C---:B------:R-:W-:Y:S02]  /*9b40*/  ISETP.GT.AND P4, PT, R3.reuse, 0x8, P4 ;  /* 0x000000080300780c */ /* 0x040fe40002784270 */
[----:B------:R-:W-:Y:S02]  /*9b50*/  F2FP.F16.F32.PACK_AB R141, RZ, R141 ;  /* 0x0000008dff8d723e */ /* 0x000fe400000000ff */
[----:B------:R-:W-:Y:S01]  /*9b60*/  F2FP.F16.F32.PACK_AB R142, RZ, R142 ;  /* 0x0000008eff8e723e */ /* 0x000fe200000000ff */
[----:B------:R-:W-:Y:S01]  /*9b70*/  @P5 STG.E.U16 desc[UR36][R4.64+0x1d0], R140 ;  /* 0x0001d08c04005986 */ /* 0x000fe2000c101524 */
[----:B------:R-:W-:-:S02]  /*9b80*/  ISETP.GT.AND P5, PT, R3, 0x8, P0 ;  /* 0x000000080300780c */ /* 0x000fc400007a4270 */
[----:B------:R-:W-:Y:S02]  /*9b90*/  F2FP.F16.F32.PACK_AB R143, RZ, R143 ;  /* 0x0000008fff8f723e */ /* 0x000fe400000000ff */
[C---:B------:R-:W-:Y:S01]  /*9ba0*/  ISETP.GT.AND P0, PT, R0.reuse, 0xf1, PT ;  /* 0x000000f10000780c */ /* 0x040fe20003f04270 */
[----:B------:R-:W-:Y:S01]  /*9bb0*/  @P3 STG.E.U16 desc[UR36][R4.64+0x1d2], R141 ;  /* 0x0001d28d04003986 */ /* 0x000fe2000c101524 */
[----:B------:R-:W-:Y:S02]  /*9bc0*/  ISETP.GT.AND P3, PT, R0, 0xf0, PT ;  /* 0x000000f00000780c */ /* 0x000fe40003f64270 */
[----:B------:R-:W-:Y:S01]  /*9bd0*/  F2FP.F16.F32.PACK_AB R144, RZ, R144 ;  /* 0x00000090ff90723e */ /* 0x000fe200000000ff */
[----:B------:R-:W-:Y:S01]  /*9be0*/  @P4 STG.E.U16 desc[UR36][R6.64+0x1d0], R142 ;  /* 0x0001d08e06004986 */ /* 0x000fe2000c101524 */
[C---:B------:R-:W-:Y:S02]  /*9bf0*/  ISETP.GT.AND P4, PT, R3.reuse, RZ, P3 ;  /* 0x000000ff0300720c */ /* 0x040fe40001f84270 */
[C---:B------:R-:W-:Y:S01]  /*9c00*/  ISETP.GT.AND P3, PT, R3.reuse, 0x8, P3 ;  /* 0x000000080300780c */ /* 0x040fe20001f64270 */
[----:B------:R-:W-:Y:S01]  /*9c10*/  @P5 STG.E.U16 desc[UR36][R6.64+0x1d2], R143 ;  /* 0x0001d28f06005986 */ /* 0x000fe2000c101524 */
[----:B------:R-:W-:-:S02]  /*9c20*/  ISETP.GT.AND P5, PT, R3, RZ, P0 ;  /* 0x000000ff0300720c */ /* 0x000fc400007a4270 */
[----:B------:R-:W-:Y:S02]  /*9c30*/  F2FP.F16.F32.PACK_AB R145, RZ, R145 ;  /* 0x00000091ff91723e */ /* 0x000fe400000000ff */
[C---:B------:R-:W-:Y:S02]  /*9c40*/  ISETP.GT.AND P0, PT, R3.reuse, 0x8, P0 ;  /* 0x000000080300780c */ /* 0x040fe40000704270 */
[C---:B------:R-:W-:Y:S02]  /*9c50*/  ISETP.GT.AND P1, PT, R0.reuse, 0xf9, PT ;  /* 0x000000f90000780c */ /* 0x040fe40003f24270 */
[----:B------:R-:W-:Y:S01]  /*9c60*/  ISETP.GT.AND P2, PT, R0, 0xf8, PT ;  /* 0x000000f80000780c */ /* 0x000fe20003f44270 */
[----:B------:R-:W-:Y:S01]  /*9c70*/  @P4 STG.E.U16 desc[UR36][R4.64+0x1e0], R144 ;  /* 0x0001e09004004986 */ /* 0x000fe2000c101524 */
[C---:B------:R-:W-:Y:S01]  /*9c80*/  ISETP.GT.AND P4, PT, R3.reuse, RZ, P1 ;  /* 0x000000ff0300720c */ /* 0x040fe20000f84270 */
[----:B------:R-:W-:Y:S01]  /*9c90*/  @P3 IMAD.MOV.U32 R2, RZ, RZ, R6 ;  /* 0x000000ffff023224 */ /* 0x000fe200078e0006 */
[C---:B------:R-:W-:Y:S01]  /*9ca0*/  ISETP.GT.AND P1, PT, R3.reuse, 0x8, P1 ;  /* 0x000000080300780c */ /* 0x040fe20000f24270 */
[----:B------:R-:W-:Y:S01]  /*9cb0*/  @P5 STG.E.U16 desc[UR36][R4.64+0x1e2], R145 ;  /* 0x0001e29104005986 */ /* 0x000fe2000c101524 */
[----:B------:R-:W-:-:S02]  /*9cc0*/  ISETP.GT.AND P5, PT, R3, RZ, P2 ;  /* 0x000000ff0300720c */ /* 0x000fc400017a4270 */
[----:B------:R-:W-:Y:S01]  /*9cd0*/  ISETP.GT.AND P2, PT, R3, 0x8, P2 ;  /* 0x000000080300780c */ /* 0x000fe20001744270 */
[----:B------:R-:W-:Y:S01]  /*9ce0*/  @P3 IMAD.MOV.U32 R3, RZ, RZ, R7 ;  /* 0x000000ffff033224 */ /* 0x000fe200078e0007 */
[----:B------:R-:W-:Y:S02]  /*9cf0*/  F2FP.F16.F32.PACK_AB R146, RZ, R146 ;  /* 0x00000092ff92723e */ /* 0x000fe400000000ff */
[----:B------:R-:W-:Y:S02]  /*9d00*/  F2FP.F16.F32.PACK_AB R147, RZ, R147 ;  /* 0x00000093ff93723e */ /* 0x000fe400000000ff */
[----:B------:R-:W-:Y:S01]  /*9d10*/  F2FP.F16.F32.PACK_AB R148, RZ, R148 ;  /* 0x00000094ff94723e */ /* 0x000fe200000000ff */
[----:B------:R0:W-:Y:S01]  /*9d20*/  @P3 STG.E.U16 desc[UR36][R2.64+0x1e0], R146 ;  /* 0x0001e09202003986 */ /* 0x0001e2000c101524 */
[----:B------:R-:W-:Y:S02]  /*9d30*/  F2FP.F16.F32.PACK_AB R149, RZ, R149 ;  /* 0x00000095ff95723e */ /* 0x000fe400000000ff */
[----:B------:R-:W-:-:S02]  /*9d40*/  F2FP.F16.F32.PACK_AB R150, RZ, R150 ;  /* 0x00000096ff96723e */ /* 0x000fc400000000ff */
[----:B------:R-:W-:Y:S01]  /*9d50*/  F2FP.F16.F32.PACK_AB R151, RZ, R151 ;  /* 0x00000097ff97723e */ /* 0x000fe200000000ff */
[----:B0-----:R-:W-:Y:S02]  /*9d60*/  @P0 IMAD.MOV.U32 R2, RZ, RZ, R6 ;  /* 0x000000ffff020224 */ /* 0x001fe400078e0006 */
[----:B------:R-:W-:-:S05]  /*9d70*/  @P0 IMAD.MOV.U32 R3, RZ, RZ, R7 ;  /* 0x000000ffff030224 */ /* 0x000fca00078e0007 */
[----:B------:R0:W-:Y:S02]  /*9d80*/  @P0 STG.E.U16 desc[UR36][R2.64+0x1e2], R147 ;  /* 0x0001e29302000986 */ /* 0x0001e4000c101524 */
[----:B0-----:R-:W-:Y:S02]  /*9d90*/  @P5 IMAD.MOV.U32 R2, RZ, RZ, R4 ;  /* 0x000000ffff025224 */ /* 0x001fe400078e0004 */
[----:B------:R-:W-:-:S05]  /*9da0*/  @P5 IMAD.MOV.U32 R3, RZ, RZ, R5 ;  /* 0x000000ffff035224 */ /* 0x000fca00078e0005 */
[----:B------:R0:W-:Y:S04]  /*9db0*/  @P5 STG.E.U16 desc[UR36][R2.64+0x1f0], R148 ;  /* 0x0001f09402005986 */ /* 0x0001e8000c101524 */
[----:B------:R1:W-:Y:S01]  /*9dc0*/  @P4 STG.E.U16 desc[UR36][R4.64+0x1f2], R149 ;  /* 0x0001f29504004986 */ /* 0x0003e2000c101524 */
[----:B0-----:R-:W-:Y:S02]  /*9dd0*/  @P2 IMAD.MOV.U32 R2, RZ, RZ, R6 ;  /* 0x000000ffff022224 */ /* 0x001fe400078e0006 */
[----:B------:R-:W-:-:S05]  /*9de0*/  @P2 IMAD.MOV.U32 R3, RZ, RZ, R7 ;  /* 0x000000ffff032224 */ /* 0x000fca00078e0007 */
[----:B------:R1:W-:Y:S04]  /*9df0*/  @P2 STG.E.U16 desc[UR36][R2.64+0x1f0], R150 ;  /* 0x0001f09602002986 */ /* 0x0003e8000c101524 */
[----:B------:R1:W-:Y:S02]  /*9e00*/  @P1 STG.E.U16 desc[UR36][R6.64+0x1f2], R151 ;  /* 0x0001f29706001986 */ /* 0x0003e4000c101524 */
.L_x_291:
[----:B------:R-:W-:Y:S05]  /*9e10*/  BSYNC B0 ;  /* 0x0000000000007941 */ /* 0x000fea0003800000 */
.L_x_37:
[----:B01----:R-:W2:Y:S01]  /*9e20*/  LDL.64 R2, [R1] ;  /* 0x0000000001027983 */ /* 0x003ea20000100a00 */
[----:B------:R-:W-:Y:S01]  /*9e30*/  ULDC.64 UR4, c[0x0][0x650] ;  /* 0x0001940000047ab9 */ /* 0x000fe20000000a00 */
[----:B------:R0:W-:Y:S01]  /*9e40*/  SYNCS.ARRIVE.TRANS64.A1T0 RZ, [R162+UR45], RZ ;  /* 0x000000ffa2ff79a7 */ /* 0x0001e2000810002d */
[----:B------:R-:W-:Y:S01]  /*9e50*/  PRMT R0, RZ, 0x7610, R0 ;  /* 0x00007610ff007816 */ /* 0x000fe20000000000 */
[----:B-----5:R-:W-:Y:S02]  /*9e60*/  IMAD.MOV.U32 R19, RZ, RZ, -0x1 ;  /* 0xffffffffff137424 */ /* 0x020fe400078e00ff */
[----:B------:R-:W-:Y:S01]  /*9e70*/  IMAD.MOV.U32 R22, RZ, RZ, -0x1 ;  /* 0xffffffffff167424 */ /* 0x000fe200078e00ff */
[----:B--2---:R-:W-:-:S04]  /*9e80*/  LEA R18, P0, R2, R18, 0x1 ;  /* 0x0000001202127211 */ /* 0x004fc800078008ff */
[----:B------:R-:W-:Y:S01]  /*9e90*/  LEA.HI.X R17, R2, R17, R23, 0x1, P0 ;  /* 0x0000001102117211 */ /* 0x000fe200000f0c17 */
[----:B------:R-:W-:Y:S01]  /*9ea0*/  IMAD.MOV.U32 R2, RZ, RZ, -0x1 ;  /* 0xffffffffff027424 */ /* 0x000fe200078e00ff */
[----:B------:R-:W-:-:S04]  /*9eb0*/  ISETP.GE.U32.AND P0, PT, R18, UR4, PT ;  /* 0x0000000412007c0c */ /* 0x000fc8000bf06070 */
[----:B------:R-:W-:-:S13]  /*9ec0*/  ISETP.GE.U32.AND.EX P0, PT, R17, UR5, PT, P0 ;  /* 0x0000000511007c0c */ /* 0x000fda000bf06100 */
[----:B0-----:R-:W-:Y:S05]  /*9ed0*/  @P0 BRA `(.L_x_292) ;  /* 0x0000000400700947 */ /* 0x001fea0003800000 */
[----:B------:R-:W0:Y:S01]  /*9ee0*/  S2R R10, SR_CTAID.X ;  /* 0x00000000000a7919 */ /* 0x000e220000002500 */
[----:B------:R-:W1:Y:S01]  /*9ef0*/  LDC.64 R8, c[0x0][0x628] ;  /* 0x00018a00ff087b82 */ /* 0x000e620000000a00 */
[----:B------:R-:W-:Y:S01]  /*9f00*/  ULDC UR4, c[0x0][0x150] ;  /* 0x0000540000047ab9 */ /* 0x000fe20000000800 */
[----:B---34-:R-:W-:Y:S01]  /*9f10*/  IMAD.MOV.U32 R6, RZ, RZ, R18 ;  /* 0x000000ffff067224 */ /* 0x018fe200078e0012 */
[----:B------:R-:W2:Y:S01]  /*9f20*/  S2R R20, SR_CTAID.Y ;  /* 0x0000000000147919 */ /* 0x000ea20000002600 */
[----:B------:R-:W-:-:S04]  /*9f30*/  IMAD.MOV.U32 R7, RZ, RZ, R17 ;  /* 0x000000ffff077224 */ /* 0x000fc800078e0011 */
[----:B------:R-:W3:Y:S08]  /*9f40*/  LDC R15, c[0x0][0x144] ;  /* 0x00005100ff0f7b82 */ /* 0x000ef00000000800 */
[----:B------:R-:W4:Y:S08]  /*9f50*/  LDC R0, c[0x0][0x630] ;  /* 0x00018c00ff007b82 */ /* 0x000f300000000800 */
[----:B------:R-:W2:Y:S01]  /*9f60*/  LDC.64 R12, c[0x0][0x620] ;  /* 0x00018800ff0c7b82 */ /* 0x000ea20000000a00 */
[----:B-1----:R-:W-:-:S04]  /*9f70*/  ISETP.NE.U32.AND P0, PT, R8, RZ, PT ;  /* 0x000000ff0800720c */ /* 0x002fc80003f05070 */
[----:B------:R-:W-:Y:S02]  /*9f80*/  ISETP.NE.AND.EX P0, PT, R9, RZ, PT, P0 ;  /* 0x000000ff0900720c */ /* 0x000fe40003f05300 */
[----:B0-----:R-:W-:-:S05]  /*9f90*/  I2FP.F32.U32 R2, R10 ;  /* 0x0000000a00027245 */ /* 0x001fca0000201000 */
[----:B------:R-:W-:-:S04]  /*9fa0*/  FMUL R2, R2, UR4 ;  /* 0x0000000402027c20 */ /* 0x000fc80008400000 */
[----:B------:R0:W1:Y:S02]  /*9fb0*/  F2I.U32.TRUNC.NTZ R14, R2 ;  /* 0x00000002000e7305 */ /* 0x000064000020f000 */
[----:B---34-:R-:W-:Y:S05]  /*9fc0*/  @!P0 BRA `(.L_x_293) ;  /* 0x0000000000288947 */ /* 0x018fea0003800000 */
[----:B------:R-:W3:Y:S02]  /*9fd0*/  LDC R3, c[0x0][0x634] ;  /* 0x00018d00ff037b82 */ /* 0x000ee40000000800 */
[----:B---3--:R-:W-:-:S05]  /*9fe0*/  IADD3 R7, P0, R18, R3, RZ ;  /* 0x0000000312077210 */ /* 0x008fca0007f1e0ff */
[----:B------:R-:W-:-:S04]  /*9ff0*/  IMAD.X R11, RZ, RZ, R17, P0 ;  /* 0x000000ffff0b7224 */ /* 0x000fc800000e0611 */
[----:B0-----:R-:W-:-:S04]  /*a000*/  IMAD.WIDE.U32 R2, R11, R8, RZ ;  /* 0x000000080b027225 */ /* 0x001fc800078e00ff */
[----:B------:R-:W-:-:S04]  /*a010*/  IMAD.WIDE.U32 R4, P0, R7, R9, R2 ;  /* 0x0000000907047225 */ /* 0x000fc80007800002 */
[----:B------:R-:W-:-:S04]  /*a020*/  IMAD.WIDE.U32 R2, R7, R8, RZ ;  /* 0x0000000807027225 */ /* 0x000fc800078e00ff */
[----:B------:R-:W-:Y:S01]  /*a030*/  IMAD.X R7, RZ, RZ, RZ, P0 ;  /* 0x000000ffff077224 */ /* 0x000fe200000e06ff */
[----:B------:R-:W-:Y:S01]  /*a040*/  IADD3 RZ, P0, R3, R4, RZ ;  /* 0x0000000403ff7210 */ /* 0x000fe20007f1e0ff */
[----:B------:R-:W-:-:S04]  /*a050*/  IMAD.MOV.U32 R6, RZ, RZ, R5 ;  /* 0x000000ffff067224 */ /* 0x000fc800078e0005 */
[----:B------:R-:W-:-:S08]  /*a060*/  IMAD.WIDE.U32.X R6, R11, R9, R6, P0 ;  /* 0x000000090b067225 */ /* 0x000fd000000e0406 */
.L_x_293:
[----:B------:R-:W3:Y:S01]  /*a070*/  LDC.64 R26, c[0x0][0x640] ;  /* 0x00019000ff1a7b82 */ /* 0x000ee20000000a00 */
[-C--:B------:R-:W-:Y:S01]  /*a080*/  SHF.R.U64 R11, R6, R0.reuse, R7 ;  /* 0x00000000060b7219 */ /* 0x080fe20000001207 */
[----:B------:R-:W-:Y:S01]  /*a090*/  IMAD.MOV.U32 R19, RZ, RZ, R17 ;  /* 0x000000ffff137224 */ /* 0x000fe200078e0011 */
[----:B------:R-:W-:Y:S01]  /*a0a0*/  SHF.R.U32.HI R0, RZ, R0, R7 ;  /* 0x00000000ff007219 */ /* 0x000fe20000011607 */
[----:B-1----:R-:W-:Y:S01]  /*a0b0*/  IMAD.MOV R14, RZ, RZ, -R14 ;  /* 0x000000ffff0e7224 */ /* 0x002fe200078e0a0e */
[----:B------:R-:W-:Y:S01]  /*a0c0*/  IADD3 R5, P0, RZ, -R11, RZ ;  /* 0x8000000bff057210 */ /* 0x000fe20007f1e0ff */
[----:B------:R-:W-:Y:S01]  /*a0d0*/  ULDC UR4, c[0x0][0x154] ;  /* 0x0000550000047ab9 */ /* 0x000fe20000000800 */
[----:B------:R-:W-:Y:S01]  /*a0e0*/  IMAD.MOV.U32 R7, RZ, RZ, 0x1 ;  /* 0x00000001ff077424 */ /* 0x000fe200078e00ff */
[----:B------:R-:W1:Y:S01]  /*a0f0*/  LDC R4, c[0x0][0x618] ;  /* 0x00018600ff047b82 */ /* 0x000e620000000800 */
[----:B------:R-:W-:Y:S02]  /*a100*/  IMAD R22, R15, R14, R10 ;  /* 0x0000000e0f167224 */ /* 0x000fe400078e020a */
[----:B------:R-:W-:-:S04]  /*a110*/  IMAD.X R3, RZ, RZ, ~R0, P0 ;  /* 0x000000ffff037224 */ /* 0x000fc800000e0e00 */
[-C--:B--2---:R-:W-:Y:S01]  /*a120*/  IMAD R0, R3, R12.reuse, RZ ;  /* 0x0000000c03007224 */ /* 0x084fe200078e02ff */
[----:B------:R-:W2:Y:S01]  /*a130*/  LDC R6, c[0x0][0x608] ;  /* 0x00018200ff067b82 */ /* 0x000ea20000000800 */
[----:B0-----:R-:W-:-:S04]  /*a140*/  IMAD.WIDE.U32 R2, R5, R12, R18 ;  /* 0x0000000c05027225 */ /* 0x001fc800078e0012 */
[----:B------:R-:W-:Y:S01]  /*a150*/  IMAD R5, R5, R13, R0 ;  /* 0x0000000d05057224 */ /* 0x000fe200078e0200 */
[----:B------:R-:W-:Y:S02]  /*a160*/  I2FP.F32.U32 R0, R20 ;  /* 0x0000001400007245 */ /* 0x000fe40000201000 */
[----:B------:R-:W0:Y:S01]  /*a170*/  LDC R24, c[0x0][0x658] ;  /* 0x00019600ff187b82 */ /* 0x000e220000000800 */
[----:B------:R-:W-:Y:S01]  /*a180*/  IMAD.IADD R3, R3, 0x1, R5 ;  /* 0x0000000103037824 */ /* 0x000fe200078e0205 */
[----:B---3--:R-:W-:Y:S01]  /*a190*/  ISETP.NE.U32.AND P0, PT, R26, RZ, PT ;  /* 0x000000ff1a00720c */ /* 0x008fe20003f05070 */
[----:B------:R-:W-:Y:S01]  /*a1a0*/  FMUL R0, R0, UR4 ;  /* 0x0000000400007c20 */ /* 0x000fe20008400000 */
[----:B------:R-:W-:Y:S02]  /*a1b0*/  IMAD.MOV.U32 R5, RZ, RZ, -0x1 ;  /* 0xffffffffff057424 */ /* 0x000fe400078e00ff */
[----:B------:R-:W-:Y:S01]  /*a1c0*/  ISETP.NE.AND.EX P0, PT, R27, RZ, PT, P0 ;  /* 0x000000ff1b00720c */ /* 0x000fe20003f05300 */
[----:B------:R3:W4:Y:S01]  /*a1d0*/  F2I.U32.TRUNC.NTZ R12, R0 ;  /* 0x00000000000c7305 */ /* 0x000722000020f000 */
[----:B------:R-:W3:Y:S01]  /*a1e0*/  LDC R15, c[0x0][0x148] ;  /* 0x00005200ff0f7b82 */ /* 0x000ee20000000800 */
[----:B-1----:R-:W-:-:S02]  /*a1f0*/  SHF.R.U64 R10, R2, R4, R3 ;  /* 0x00000004020a7219 */ /* 0x002fc40000001203 */
[----:B------:R-:W-:-:S05]  /*a200*/  SHF.R.U32.HI R3, RZ, R4, R3 ;  /* 0x00000004ff037219 */ /* 0x000fca0000011603 */
[----:B------:R-:W1:Y:S01]  /*a210*/  LDC R14, c[0x0][0x600] ;  /* 0x00018000ff0e7b82 */ /* 0x000e620000000800 */
[-CC-:B--2---:R-:W-:Y:S02]  /*a220*/  SHF.R.U64 R8, R10, R6.reuse, R3.reuse ;  /* 0x000000060a087219 */ /* 0x184fe40000001203 */
[----:B------:R-:W-:-:S05]  /*a230*/  SHF.R.U32.HI R3, RZ, R6, R3 ;  /* 0x00000006ff037219 */ /* 0x000fca0000011603 */
[----:B------:R-:W2:Y:S01]  /*a240*/  LDC R21, c[0x0][0x648] ;  /* 0x00019200ff157b82 */ /* 0x000ea20000000800 */
[-CC-:B0-----:R-:W-:Y:S02]  /*a250*/  SHF.R.U64 R13, R8, R24.reuse, R3.reuse ;  /* 0x00000018080d7219 */ /* 0x181fe40000001203 */
[-C--:B------:R-:W-:Y:S02]  /*a260*/  SHF.L.U32 R5, R5, R24.reuse, RZ ;  /* 0x0000001805057219 */ /* 0x080fe400000006ff */
[-C--:B------:R-:W-:Y:S01]  /*a270*/  SHF.R.U32.HI R3, RZ, R24.reuse, R3 ;  /* 0x00000018ff037219 */ /* 0x080fe20000011603 */
[----:B------:R-:W-:Y:S01]  /*a280*/  IMAD.MOV.U32 R2, RZ, RZ, R13 ;  /* 0x000000ffff027224 */ /* 0x000fe200078e000d */
[----:B------:R-:W-:Y:S01]  /*a290*/  SHF.L.U32 R24, R7, R24, RZ ;  /* 0x0000001807187219 */ /* 0x000fe200000006ff */
[----:B------:R-:W0:Y:S01]  /*a2a0*/  LDC R25, c[0x0][0x638] ;  /* 0x00018e00ff197b82 */ /* 0x000e220000000800 */
[----:B------:R-:W-:-:S07]  /*a2b0*/  LOP3.LUT R19, RZ, R5, RZ, 0x33, !PT ;  /* 0x00000005ff137212 */ /* 0x000fce00078e33ff */
[----:B------:R-:W0:Y:S01]  /*a2c0*/  LDC R28, c[0x0][0x610] ;  /* 0x00018400ff1c7b82 */ /* 0x000e220000000800 */
[----:B----4-:R-:W-:Y:S05]  /*a2d0*/  @!P0 BRA `(.L_x_294) ;  /* 0x0000000000288947 */ /* 0x010fea0003800000 */
[----:B---3--:R-:W3:Y:S02]  /*a2e0*/  LDC R0, c[0x0][0x64c] ;  /* 0x00019300ff007b82 */ /* 0x008ee40000000800 */
[----:B---3--:R-:W-:-:S05]  /*a2f0*/  IADD3 R7, P0, R13, R0, RZ ;  /* 0x000000000d077210 */ /* 0x008fca0007f1e0ff */
        /* <DEDUP_REMOVED lines=8> */
.L_x_294:
[----:B------:R-:W4:Y:S01]  /*a380*/  LDC R4, c[0x0][0x65c] ;  /* 0x00019700ff047b82 */ /* 0x000f220000000800 */
[----:B--23--:R-:W-:Y:S01]  /*a390*/  SHF.R.U64 R0, R2, R21, R3 ;  /* 0x0000001502007219 */ /* 0x00cfe20000001203 */
[----:B-1----:R-:W-:Y:S01]  /*a3a0*/  VIADD R3, R14, 0xffffffff ;  /* 0xffffffff0e037836 */ /* 0x002fe20000000000 */
[----:B------:R-:W-:Y:S01]  /*a3b0*/  LOP3.LUT R19, R8, R19, RZ, 0xc0, !PT ;  /* 0x0000001308137212 */ /* 0x000fe200078ec0ff */
[----:B------:R-:W-:Y:S02]  /*a3c0*/  IMAD.MOV R12, RZ, RZ, -R12 ;  /* 0x000000ffff0c7224 */ /* 0x000fe400078e0a0c */
[----:B------:R-:W-:Y:S01]  /*a3d0*/  IMAD.MOV R2, RZ, RZ, -R0 ;  /* 0x000000ffff027224 */ /* 0x000fe200078e0a00 */
[----:B------:R-:W-:Y:S01]  /*a3e0*/  LOP3.LUT R3, R10, R3, RZ, 0xc0, !PT ;  /* 0x000000030a037212 */ /* 0x000fe200078ec0ff */
[----:B------:R-:W-:Y:S02]  /*a3f0*/  IMAD R19, R24, R0, R19 ;  /* 0x0000000018137224 */ /* 0x000fe400078e0213 */
[----:B0-----:R-:W-:-:S04]  /*a400*/  IMAD R0, R2, R25, R13 ;  /* 0x0000001902007224 */ /* 0x001fc800078e020d */
[----:B------:R-:W-:Y:S01]  /*a410*/  IMAD R2, R0, R14, R3 ;  /* 0x0000000e00027224 */ /* 0x000fe200078e0203 */
[----:B----4-:R-:W-:Y:S01]  /*a420*/  ISETP.NE.AND P0, PT, R4, 0x1, PT ;  /* 0x000000010400780c */ /* 0x010fe20003f05270 */
[----:B------:R-:W-:-:S05]  /*a430*/  IMAD.MOV.U32 R4, RZ, RZ, 0x1 ;  /* 0x00000001ff047424 */ /* 0x000fca00078e00ff */
[----:B------:R-:W-:-:S07]  /*a440*/  PRMT R0, R4, 0x7610, R0 ;  /* 0x0000761004007816 */ /* 0x000fce0000000000 */
[----:B------:R-:W-:-:S04]  /*a450*/  @P0 IMAD R22, R15, R12, R20 ;  /* 0x0000000c0f160224 */ /* 0x000fc800078e0214 */
[----:B------:R-:W-:-:S05]  /*a460*/  IMAD R19, R19, R28, R22 ;  /* 0x0000001c13137224 */ /* 0x000fca00078e0216 */
[----:B------:R-:W-:Y:S02]  /*a470*/  SEL R22, R2, R19, !P0 ;  /* 0x0000001302167207 */ /* 0x000fe40004000000 */
[----:B------:R-:W-:Y:S01]  /*a480*/  SEL R19, R19, R2, !P0 ;  /* 0x0000000213137207 */ /* 0x000fe20004000000 */
[----:B------:R-:W-:-:S07]  /*a490*/  IMAD.MOV.U32 R2, RZ, RZ, R11 ;  /* 0x000000ffff027224 */ /* 0x000fce00078e000b */
.L_x_292:
[----:B------:R-:W-:Y:S02]  /*a4a0*/  LOP3.LUT P0, RZ, R0, 0xff, RZ, 0xc0, !PT ;  /* 0x000000ff00ff7812 */ /* 0x000fe4000780c0ff */
[----:B------:R-:W-:-:S11]  /*a4b0*/  LOP3.LUT R175, R175, 0x1, RZ, 0x3c, !PT ;  /* 0x00000001afaf7812 */ /* 0x000fd600078e3cff */
[----:B------:R-:W-:Y:S05]  /*a4c0*/  @P0 BRA `(.L_x_295) ;  /* 0xffffff7000b40947 */ /* 0x000fea000383ffff */
[----:B------:R-:W-:Y:S05]  /*a4d0*/  EXIT ;  /* 0x000000000000794d */ /* 0x000fea0003800000 */
.L_x_18:
[----:B------:R-:W-:-:S08]  /*a4e0*/  ISETP.NE.AND P0, PT, R5, RZ, PT ;  /* 0x000000ff0500720c */ /* 0x000fd00003f05270 */
[----:B0-----:R-:W0:-:S00]  /*a4f0*/  USETMAXREG.DEALLOC.CTAPOOL 0x28 ;  /* 0x00000028000079c8 */ /* 0x001e0000080e0500 */
[----:B------:R-:W-:Y:S05]  /*a500*/  @P0 EXIT ;  /* 0x000000000000094d */ /* 0x000fea0003800000 */
[----:B0-----:R-:W-:Y:S01]  /*a510*/  LOP3.LUT P0, RZ, R8, 0xff, RZ, 0xc0, !PT ;  /* 0x000000ff08ff7812 */ /* 0x001fe2000780c0ff */
[----:B------:R-:W-:Y:S02]  /*a520*/  IMAD.MOV.U32 R0, RZ, RZ, 0x1 ;  /* 0x00000001ff007424 */ /* 0x000fe400078e00ff */
[----:B------:R-:W-:-:S10]  /*a530*/  IMAD.MOV.U32 R8, RZ, RZ, RZ ;  /* 0x000000ffff087224 */ /* 0x000fd400078e00ff */
[----:B------:R-:W-:Y:S05]  /*a540*/  @!P0 BRA `(.L_x_296) ;  /* 0x0000000c003c8947 */ /* 0x000fea0003800000 */
[----:B------:R-:W0:Y:S01]  /*a550*/  S2R R7, SR_CgaCtaId ;  /* 0x0000000000077919 */ /* 0x000e220000008800 */
[----:B------:R-:W-:Y:S01]  /*a560*/  LOP3.LUT P0, RZ, R4, 0x1f, RZ, 0xc0, !PT ;  /* 0x0000001f04ff7812 */ /* 0x000fe2000780c0ff */
[----:B------:R-:W-:Y:S01]  /*a570*/  ULDC UR5, c[0x0][0x658] ;  /* 0x0001960000057ab9 */ /* 0x000fe20000000800 */
[----:B------:R-:W-:Y:S01]  /*a580*/  UMOV UR6, 0xffffffff ;  /* 0xffffffff00067882 */ /* 0x000fe20000000000 */
[----:B------:R-:W-:Y:S01]  /*a590*/  BSSY B0, `(.L_x_296) ;  /* 0x00000ca000007945 */ /* 0x000fe20003800000 */
[----:B------:R-:W-:Y:S01]  /*a5a0*/  USHF.L.U32 UR6, UR6, UR5, URZ ;  /* 0x0000000506067299 */ /* 0x000fe2000800063f */
[C---:B------:R-:W-:Y:S01]  /*a5b0*/  ISETP.NE.AND P2, PT, R3.reuse, RZ, PT ;  /* 0x000000ff0300720c */ /* 0x040fe20003f45270 */
[----:B------:R-:W-:Y:S01]  /*a5c0*/  IMAD.MOV.U32 R9, RZ, RZ, 0x1 ;  /* 0x00000001ff097424 */ /* 0x000fe200078e00ff */
[----:B------:R-:W-:Y:S01]  /*a5d0*/  ISETP.NE.OR P0, PT, R3, RZ, !P0 ;  /* 0x000000ff0300720c */ /* 0x000fe20004705670 */
[----:B------:R-:W-:Y:S01]  /*a5e0*/  IMAD.MOV.U32 R0, RZ, RZ, 0x1 ;  /* 0x00000001ff007424 */ /* 0x000fe200078e00ff */
[----:B------:R-:W-:Y:S01]  /*a5f0*/  LOP3.LUT R6, R16, 0x2, RZ, 0xfc, !PT ;  /* 0x0000000210067812 */ /* 0x000fe200078efcff */
[----:B------:R-:W-:Y:S01]  /*a600*/  IMAD.MOV.U32 R8, RZ, RZ, RZ ;  /* 0x000000ffff087224 */ /* 0x000fe200078e00ff */
[----:B------:R-:W-:Y:S01]  /*a610*/  ULDC UR4, c[0x0][0x600] ;  /* 0x0001800000047ab9 */ /* 0x000fe20000000800 */
[----:B------:R-:W-:Y:S01]  /*a620*/  UMOV UR7, 0x1 ;  /* 0x0000000100077882 */ /* 0x000fe20000000000 */
[----:B------:R-:W-:-:S02]  /*a630*/  UIADD3 UR19, UR40, 0x1, URZ ;  /* 0x0000000128137890 */ /* 0x000fc4000fffe03f */
[----:B------:R-:W-:Y:S02]  /*a640*/  UIADD3 UR15, UR4, -0x1, URZ ;  /* 0xffffffff040f7890 */ /* 0x000fe4000fffe03f */
[----:B------:R-:W-:Y:S02]  /*a650*/  USHF.L.U32 UR17, UR7, UR5, URZ ;  /* 0x0000000507117299 */ /* 0x000fe4000800063f */
[----:B------:R-:W-:Y:S01]  /*a660*/  ULOP3.LUT UR16, URZ, UR6, URZ, 0x33, !UPT ;  /* 0x000000063f107292 */ /* 0x000fe2000f8e333f */
[----:B------:R-:W-:Y:S01]  /*a670*/  ULDC.64 UR20, c[0x0][0x198] ;  /* 0x0000660000147ab9 */ /* 0x000fe20000000a00 */
[C---:B0-----:R-:W-:Y:S02]  /*a680*/  IMAD.SHL.U32 R10, R7.reuse, 0x20, RZ ;  /* 0x00000020070a7824 */ /* 0x041fe400078e00ff */
[----:B------:R-:W-:-:S03]  /*a690*/  IMAD.SHL.U32 R7, R7, 0x400, RZ ;  /* 0x0000040007077824 */ /* 0x000fc600078e00ff */
[----:B------:R-:W-:Y:S02]  /*a6a0*/  LOP3.LUT R10, R10, 0xe0, RZ, 0xc0, !PT ;  /* 0x000000e00a0a7812 */ /* 0x000fe400078ec0ff */
[----:B------:R-:W-:-:S07]  /*a6b0*/  LOP3.LUT R7, R7, 0x1c00, RZ, 0xc0, !PT ;  /* 0x00001c0007077812 */ /* 0x000fce00078ec0ff */
.L_x_308:
[----:B------:R-:W-:-:S03]  /*a6c0*/  UMOV UR4, 0xffffffff ;  /* 0xffffffff00047882 */ /* 0x000fc60000000000 */
[----:B------:R-:W-:Y:S05]  /*a6d0*/  BRA.DIV UR4, `(.L_x_297) ;  /* 0x0000001204e87947 */ /* 0x000fea000b800000 */
[----:B------:R-:W-:-:S13]  /*a6e0*/  ELECT P6, URZ, PT ;  /* 0x00000000003f782f */ /* 0x000fda00038c0000 */
.L_x_328:
[----:B------:R-:W0:Y:S01]  /*a6f0*/  LDC R3, c[0x0][0x28c] ;  /* 0x0000a300ff037b82 */ /* 0x000e220000000800 */
[----:B------:R-:W-:Y:S01]  /*a700*/  BSSY B1, `(.L_x_298) ;  /* 0x0000039000017945 */ /* 0x000fe20003800000 */
[----:B0-----:R-:W-:-:S13]  /*a710*/  ISETP.LT.OR P6, PT, R3, 0x1, !P6 ;  /* 0x000000010300780c */ /* 0x001fda00077c1670 */
[----:B------:R-:W-:Y:S05]  /*a720*/  @P6 BRA `(.L_x_299) ;  /* 0x0000000000d86947 */ /* 0x000fea0003800000 */
[----:B------:R-:W-:Y:S02]  /*a730*/  IMAD.SHL.U32 R19, R19, 0x40, RZ ;  /* 0x0000004013137824 */ /* 0x000fe400078e00ff */
[----:B------:R-:W-:Y:S02]  /*a740*/  IMAD R22, R22, 0x100, R10 ;  /* 0x0000010016167824 */ /* 0x000fe400078e020a */
[----:B------:R-:W-:Y:S02]  /*a750*/  IMAD.MOV.U32 R14, RZ, RZ, RZ ;  /* 0x000000ffff0e7224 */ /* 0x000fe400078e00ff */
[----:B------:R-:W-:Y:S02]  /*a760*/  IMAD.U32 R15, RZ, RZ, UR19 ;  /* 0x00000013ff0f7e24 */ /* 0x000fe4000f8e00ff */
[----:B------:R-:W-:Y:S02]  /*a770*/  IMAD.MOV.U32 R3, RZ, RZ, R0 ;  /* 0x000000ffff037224 */ /* 0x000fe400078e0000 */
[----:B------:R-:W-:-:S07]  /*a780*/  IMAD.MOV.U32 R4, RZ, RZ, R8 ;  /* 0x000000ffff047224 */ /* 0x000fce00078e0008 */
.L_x_303:
[----:B------:R-:W0:Y:S01]  /*a790*/  S2R R12, SR_CgaCtaId ;  /* 0x00000000000c7919 */ /* 0x000e220000008800 */
[----:B------:R-:W-:Y:S01]  /*a7a0*/  MOV R5, 0x400 ;  /* 0x0000040000057802 */ /* 0x000fe20000000f00 */
[----:B------:R-:W1:Y:S03]  /*a7b0*/  @!P2 LDC R11, c[0x0][0x500] ;  /* 0x00014000ff0bab82 */ /* 0x000e660000000800 */
[----:B0-----:R-:W-:Y:S02]  /*a7c0*/  LEA R13, R12, R5, 0x18 ;  /* 0x000000050c0d7211 */ /* 0x001fe400078ec0ff */
[----:B------:R-:W-:-:S03]  /*a7d0*/  SHF.L.U32 R5, R3, 0x1f, RZ ;  /* 0x0000001f03057819 */ /* 0x000fc600000006ff */
[----:B------:R-:W-:-:S04]  /*a7e0*/  IMAD R12, R4, 0x8, R13 ;  /* 0x00000008040c7824 */ /* 0x000fc800078e020d */
[----:B------:R-:W0:Y:S02]  /*a7f0*/  SYNCS.PHASECHK.TRANS64.TRYWAIT P1, [R12+URZ+0x58], R5 ;  /* 0x000058050c0075a7 */ /* 0x000e24000802017f */
[----:B01----:R-:W-:Y:S05]  /*a800*/  @!P1 BRA `(.L_x_300) ;  /* 0x0000001000bc9947 */ /* 0x003fea0003800000 */
.L_x_329:
[----:B0-----:R-:W-:Y:S01]  /*a810*/  PRMT R5, R6, 0x9910, RZ ;  /* 0x0000991006057816 */ /* 0x001fe200000000ff */
[----:B------:R0:W-:Y:S03]  /*a820*/  @!P2 SYNCS.ARRIVE.TRANS64 RZ, [R12+URZ], R11 ;  /* 0x0000000b0cffa9a7 */ /* 0x0001e6000800003f */
[----:B------:R-:W-:-:S13]  /*a830*/  ISETP.NE.AND P1, PT, R5, 0x2, PT ;  /* 0x000000020500780c */ /* 0x000fda0003f25270 */
[----:B0-----:R-:W-:Y:S05]  /*a840*/  @P1 BRA `(.L_x_301) ;  /* 0x0000000000041947 */ /* 0x001fea0003800000 */
[----:B------:R-:W-:Y:S01]  /*a850*/  BPT.TRAP 0x1 ;  /* 0x000000040000795c */ /* 0x000fe20000300000 */
.L_x_301:
[----:B------:R-:W-:Y:S05]  /*a860*/  @P0 BRA `(.L_x_302) ;  /* 0x0000000000040947 */ /* 0x000fea0003800000 */
[----:B------:R-:W-:Y:S01]  /*a870*/  BPT.TRAP 0x1 ;  /* 0x000000040000795c */ /* 0x000fe20000300000 */
.L_x_302:
[----:B------:R-:W-:Y:S01]  /*a880*/  IMAD R5, R4, 0x2000, R7 ;  /* 0x0000200004057824 */ /* 0x000fe200078e0207 */
[----:B------:R-:W-:Y:S01]  /*a890*/  R2UR UR9, R12 ;  /* 0x000000000c0972ca */ /* 0x000fe200000e0000 */
[C-C-:B------:R-:W-:Y:S01]  /*a8a0*/  IMAD R11, R4.reuse, 0x1000, R13.reuse ;  /* 0x00001000040b7824 */ /* 0x140fe200078e020d */
[----:B------:R-:W-:Y:S01]  /*a8b0*/  UIADD3 UR4, UP0, UR20, 0xf0, URZ ;  /* 0x000000f014047890 */ /* 0x000fe2000ff1e03f */
[----:B------:R-:W-:Y:S01]  /*a8c0*/  IMAD R5, R5, 0x2, R13 ;  /* 0x0000000205057824 */ /* 0x000fe200078e020d */
[----:B------:R-:W-:Y:S01]  /*a8d0*/  R2UR UR11, R19 ;  /* 0x00000000130b72ca */ /* 0x000fe200000e0000 */
[----:B------:R-:W-:Y:S01]  /*a8e0*/  VIADD R15, R15, 0xffffffff ;  /* 0xffffffff0f0f7836 */ /* 0x000fe20000000000 */
[----:B------:R-:W-:Y:S01]  /*a8f0*/  R2UR UR5, R11 ;  /* 0x000000000b0572ca */ /* 0x000fe200000e0000 */
[----:B------:R-:W-:Y:S01]  /*a900*/  UIADD3 UR22, UP1, UR20, 0x1f0, URZ ;  /* 0x000001f014167890 */ /* 0x000fe2000ff3e03f */
[----:B------:R-:W-:Y:S01]  /*a910*/  R2UR UR8, R5 ;  /* 0x00000000050872ca */ /* 0x000fe200000e0000 */
[----:B------:R-:W-:Y:S01]  /*a920*/  VIADD R4, R4, 0x1 ;  /* 0x0000000104047836 */ /* 0x000fe20000000000 */
[----:B------:R-:W-:Y:S01]  /*a930*/  R2UR UR10, R14 ;  /* 0x000000000e0a72ca */ /* 0x000fe200000e0000 */
[----:B------:R-:W-:Y:S01]  /*a940*/  UIADD3.X UR23, URZ, UR21, URZ, UP1, !UPT ;  /* 0x000000153f177290 */ /* 0x000fe20008ffe43f */
[----:B------:R-:W-:Y:S01]  /*a950*/  R2UR UR12, R2 ;  /* 0x00000000020c72ca */ /* 0x000fe200000e0000 */
[----:B------:R-:W-:Y:S01]  /*a960*/  UMOV UR6, 0x0 ;  /* 0x0000000000067882 */ /* 0x000fe20000000000 */
[----:B------:R-:W-:Y:S01]  /*a970*/  R2UR UR18, R22 ;  /* 0x00000000161272ca */ /* 0x000fe200000e0000 */
[----:B------:R-:W-:Y:S01]  /*a980*/  UMOV UR7, 0x10000000 ;  /* 0x1000000000077882 */ /* 0x000fe20000000000 */
[----:B------:R-:W-:Y:S01]  /*a990*/  ISETP.GT.AND P3, PT, R15, 0x1, PT ;  /* 0x000000010f00780c */ /* 0x000fe20003f64270 */
[----:B------:R-:W-:Y:S01]  /*a9a0*/  UMOV UR24, 0xff0000 ;  /* 0x00ff000000187882 */ /* 0x000fe20000000000 */
[----:B------:R-:W-:Y:S01]  /*a9b0*/  ISETP.NE.AND P1, PT, R4, 0xb, PT ;  /* 0x0000000b0400780c */ /* 0x000fe20003f25270 */
[----:B------:R-:W-:Y:S01]  /*a9c0*/  UIADD3 UR13, UR5, 0x180, URZ ;  /* 0x00000180050d7890 */ /* 0x000fe2000fffe03f */
[----:B------:R-:W-:Y:S01]  /*a9d0*/  VIADD R14, R14, 0x20 ;  /* 0x000000200e0e7836 */ /* 0x000fe20000000000 */
[----:B------:R-:W-:Y:S01]  /*a9e0*/  UIADD3.X UR5, URZ, UR21, URZ, UP0, !UPT ;  /* 0x000000153f057290 */ /* 0x000fe200087fe43f */
[----:B------:R-:W-:Y:S01]  /*a9f0*/  SEL R12, RZ, 0x1, P1 ;  /* 0x00000001ff0c7807 */ /* 0x000fe20000800000 */
[----:B------:R-:W-:Y:S01]  /*aa00*/  UIADD3 UR14, UR8, 0xb180, URZ ;  /* 0x0000b180080e7890 */ /* 0x000fe2000fffe03f */
[----:B------:R-:W-:-:S02]  /*aa10*/  SEL R4, R4, RZ, P1 ;  /* 0x000000ff04047207 */ /* 0x000fc40000800000 */
[----:B------:R-:W-:Y:S01]  /*aa20*/  UMOV UR8, UR13 ;  /* 0x0000000d00087c82 */ /* 0x000fe20008000000 */
[----:B------:R-:W-:-:S03]  /*aa30*/  LOP3.LUT R3, R3, R12, RZ, 0x3c, !PT ;  /* 0x0000000c03037212 */ /* 0x000fc600078e3cff */
[----:B------:R0:W-:Y:S02]  /*aa40*/  UTMALDG.3D [UR8], [UR4], desc[UR6] ;  /* 0x00000608040075b4 */ /* 0x0001e40008011000 */
[----:B0-----:R-:W-:Y:S01]  /*aa50*/  UMOV UR8, UR14 ;  /* 0x0000000e00087c82 */ /* 0x001fe20008000000 */
[----:B------:R-:W-:Y:S02]  /*aa60*/  UMOV UR11, UR18 ;  /* 0x00000012000b7c82 */ /* 0x000fe40008000000 */
[----:B------:R0:W-:Y:S02]  /*aa70*/  UTMALDG.3D.MULTICAST [UR8], [UR22], UR24, desc[UR6] ;  /* 0x00000608160073b4 */ /* 0x0001e40008011818 */
[----:B0-----:R-:W-:Y:S05]  /*aa80*/  @P3 BRA `(.L_x_303) ;  /* 0xfffffffc00403947 */ /* 0x001fea000383ffff */
.L_x_299:
[----:B------:R-:W-:Y:S05]  /*aa90*/  BSYNC B1 ;  /* 0x0000000000017941 */ /* 0x000fea0003800000 */
.L_x_298:
[----:B------:R-:W2:Y:S01]  /*aaa0*/  LDL.64 R12, [R1] ;  /* 0x00000000010c7983 */ /* 0x000ea20000100a00 */
[----:B------:R-:W-:Y:S01]  /*aab0*/  LOP3.LUT P4, RZ, R9, 0xff, RZ, 0xc0, !PT ;  /* 0x000000ff09ff7812 */ /* 0x000fe2000788c0ff */
[----:B------:R-:W-:Y:S01]  /*aac0*/  VIADD R8, R8, UR40 ;  /* 0x0000002808087c36 */ /* 0x000fe20008000000 */
[----:B------:R-:W-:Y:S01]  /*aad0*/  ULDC.64 UR4, c[0x0][0x650] ;  /* 0x0001940000047ab9 */ /* 0x000fe20000000a00 */
[----:B------:R-:W-:Y:S01]  /*aae0*/  IMAD.U32 R5, RZ, RZ, UR40 ;  /* 0x00000028ff057e24 */ /* 0x000fe2000f8e00ff */
[----:B------:R-:W-:Y:S01]  /*aaf0*/  UISETP.GE.U32.AND UP0, UPT, UR40, 0xb, UPT ;  /* 0x0000000b2800788c */ /* 0x000fe2000bf06070 */
[----:B------:R-:W-:Y:S01]  /*ab00*/  BSSY B1, `(.L_x_304) ;  /* 0x0000070000017945 */ /* 0x000fe20003800000 */
[----:B------:R-:W-:Y:S01]  /*ab10*/  ISETP.GT.U32.AND P1, PT, R8, 0xa, PT ;  /* 0x0000000a0800780c */ /* 0x000fe20003f24070 */
[----:B------:R-:W-:Y:S01]  /*ab20*/  IMAD.MOV.U32 R19, RZ, RZ, -0x1 ;  /* 0xffffffffff137424 */ /* 0x000fe200078e00ff */
[----:B------:R-:W-:Y:S01]  /*ab30*/  PRMT R9, RZ, 0x7610, R9 ;  /* 0x00007610ff097816 */ /* 0x000fe20000000009 */
[----:B------:R-:W-:Y:S01]  /*ab40*/  IMAD.MOV.U32 R22, RZ, RZ, -0x1 ;  /* 0xffffffffff167424 */ /* 0x000fe200078e00ff */
[----:B------:R-:W-:-:S02]  /*ab50*/  ISETP.LT.U32.AND P1, PT, R5, 0xb, P1 ;  /* 0x0000000b0500780c */ /* 0x000fc40000f21070 */
[----:B------:R-:W-:Y:S01]  /*ab60*/  PLOP3.LUT P3, PT, PT, PT, UP0, 0x80, 0x0 ;  /* 0x000000000000781c */ /* 0x000fe20003f6f008 */
[----:B------:R-:W0:Y:S01]  /*ab70*/  @P4 S2R R3, SR_CgaCtaId ;  /* 0x0000000000034919 */ /* 0x000e220000008800 */
[----:B------:R-:W-:-:S04]  /*ab80*/  @P4 MOV R2, 0x400 ;  /* 0x0000040000024802 */ /* 0x000fc80000000f00 */
[----:B0-----:R-:W-:Y:S01]  /*ab90*/  @P4 LEA R4, R3, R2, 0x18 ;  /* 0x0000000203044211 */ /* 0x001fe200078ec0ff */
[----:B------:R-:W-:-:S03]  /*aba0*/  IMAD.WIDE.U32 R2, R8, -0x45d1745d, RZ ;  /* 0xba2e8ba308027825 */ /* 0x000fc600078e00ff */
[----:B------:R0:W-:Y:S01]  /*abb0*/  @P4 SYNCS.ARRIVE.TRANS64.A1T0 RZ, [R4+URZ+0xe8], RZ ;  /* 0x0000e8ff04ff49a7 */ /* 0x0001e2000810003f */
[----:B------:R-:W-:Y:S01]  /*abc0*/  IMAD.MOV.U32 R2, RZ, RZ, -0x1 ;  /* 0xffffffffff027424 */ /* 0x000fe200078e00ff */
[----:B------:R-:W-:Y:S02]  /*abd0*/  SHF.R.U32.HI R5, RZ, 0x3, R3 ;  /* 0x00000003ff057819 */ /* 0x000fe40000011603 */
[----:B------:R-:W-:-:S03]  /*abe0*/  SEL R3, RZ, 0x1, !P1 ;  /* 0x00000001ff037807 */ /* 0x000fc60004800000 */
[----:B------:R-:W-:Y:S01]  /*abf0*/  IMAD R8, R5, -0xb, R8 ;  /* 0xfffffff505087824 */ /* 0x000fe200078e0208 */
[----:B------:R-:W-:Y:S02]  /*ac00*/  LOP3.LUT R0, R0, R3, RZ, 0x3c, !PT ;  /* 0x0000000300007212 */ /* 0x000fe400078e3cff */
[----:B------:R-:W-:Y:S02]  /*ac10*/  PRMT R3, RZ, 0x7610, R3 ;  /* 0x00007610ff037816 */ /* 0x000fe40000000003 */
[----:B------:R-:W-:Y:S02]  /*ac20*/  @P3 LOP3.LUT R0, R0, 0x1, R5, 0x78, !PT ;  /* 0x0000000100003812 */ /* 0x000fe400078e7805 */
[----:B--2---:R-:W-:-:S04]  /*ac30*/  IADD3 R18, P4, R18, R12, RZ ;  /* 0x0000000c12127210 */ /* 0x004fc80007f9e0ff */
[----:B------:R-:W-:Y:S01]  /*ac40*/  ISETP.GE.U32.AND P1, PT, R18, UR4, PT ;  /* 0x0000000412007c0c */ /* 0x000fe2000bf26070 */
[----:B------:R-:W-:-:S05]  /*ac50*/  IMAD.X R17, R17, 0x1, R23, P4 ;  /* 0x0000000111117824 */ /* 0x000fca00020e0617 */
[----:B------:R-:W-:-:S13]  /*ac60*/  ISETP.GE.U32.AND.EX P1, PT, R17, UR5, PT, P1 ;  /* 0x0000000511007c0c */ /* 0x000fda000bf26110 */
[----:B0-----:R-:W-:Y:S05]  /*ac70*/  @P1 BRA `(.L_x_305) ;  /* 0x0000000400601947 */ /* 0x001fea0003800000 */
[----:B------:R-:W0:Y:S01]  /*ac80*/  S2R R12, SR_CTAID.X ;  /* 0x00000000000c7919 */ /* 0x000e220000002500 */
[----:B------:R-:W-:Y:S01]  /*ac90*/  ULDC.64 UR4, c[0x0][0x628] ;  /* 0x00018a0000047ab9 */ /* 0x000fe20000000a00 */
[----:B------:R-:W-:Y:S01]  /*aca0*/  ULDC UR7, c[0x0][0x630] ;  /* 0x00018c0000077ab9 */ /* 0x000fe20000000800 */
[----:B------:R-:W-:Y:S01]  /*acb0*/  ISETP.NE.U32.AND P1, PT, RZ, UR4, PT ;  /* 0x00000004ff007c0c */ /* 0x000fe2000bf25070 */
[----:B------:R-:W1:Y:S01]  /*acc0*/  S2R R13, SR_CTAID.Y ;  /* 0x00000000000d7919 */ /* 0x000e620000002600 */
[----:B------:R-:W-:Y:S01]  /*acd0*/  ULDC UR8, c[0x0][0x150] ;  /* 0x0000540000087ab9 */ /* 0x000fe20000000800 */
[----:B------:R-:W-:Y:S01]  /*ace0*/  IMAD.MOV.U32 R2, RZ, RZ, R18 ;  /* 0x000000ffff027224 */ /* 0x000fe200078e0012 */
[----:B------:R-:W-:Y:S01]  /*acf0*/  ISETP.NE.AND.EX P1, PT, RZ, UR5, PT, P1 ;  /* 0x00000005ff007c0c */ /* 0x000fe2000bf25310 */
[----:B------:R-:W-:Y:S01]  /*ad00*/  IMAD.MOV.U32 R3, RZ, RZ, R17 ;  /* 0x000000ffff037224 */ /* 0x000fe200078e0011 */
[----:B0-----:R-:W-:-:S11]  /*ad10*/  I2FP.F32.U32 R14, R12 ;  /* 0x0000000c000e7245 */ /* 0x001fd60000201000 */
[----:B------:R-:W-:Y:S05]  /*ad20*/  @!P1 BRA `(.L_x_306) ;  /* 0x0000000000289947 */ /* 0x000fea0003800000 */
[----:B------:R-:W-:Y:S02]  /*ad30*/  ULDC UR6, c[0x0][0x634] ;  /* 0x00018d0000067ab9 */ /* 0x000fe40000000800 */
[----:B------:R-:W-:-:S05]  /*ad40*/  IADD3 R3, P1, R18, UR6, RZ ;  /* 0x0000000612037c10 */ /* 0x000fca000ff3e0ff */
[----:B------:R-:W-:-:S04]  /*ad50*/  IMAD.X R11, RZ, RZ, R17, P1 ;  /* 0x000000ffff0b7224 */ /* 0x000fc800008e0611 */
[----:B------:R-:W-:-:S04]  /*ad60*/  IMAD.WIDE.U32 R4, R11, UR4, RZ ;  /* 0x000000040b047c25 */ /* 0x000fc8000f8e00ff */
[----:B------:R-:W-:-:S04]  /*ad70*/  IMAD.WIDE.U32 R4, P1, R3, UR5, R4 ;  /* 0x0000000503047c25 */ /* 0x000fc8000f820004 */
[----:B------:R-:W-:-:S04]  /*ad80*/  IMAD.WIDE.U32 R2, R3, UR4, RZ ;  /* 0x0000000403027c25 */ /* 0x000fc8000f8e00ff */
[----:B------:R-:W-:Y:S01]  /*ad90*/  IMAD.MOV.U32 R2, RZ, RZ, R5 ;  /* 0x000000ffff027224 */ /* 0x000fe200078e0005 */
[----:B------:R-:W-:Y:S01]  /*ada0*/  IADD3 RZ, P3, R3, R4, RZ ;  /* 0x0000000403ff7210 */ /* 0x000fe20007f7e0ff */
[----:B------:R-:W-:-:S04]  /*adb0*/  IMAD.X R3, RZ, RZ, RZ, P1 ;  /* 0x000000ffff037224 */ /* 0x000fc800008e06ff */
[----:B------:R-:W-:-:S08]  /*adc0*/  IMAD.WIDE.U32.X R2, R11, UR5, R2, P3 ;  /* 0x000000050b027c25 */ /* 0x000fd000098e0402 */
.L_x_306:
[----:B------:R-:W0:Y:S01]  /*add0*/  LDC R21, c[0x0][0x65c] ;  /* 0x00019700ff157b82 */ /* 0x000e220000000800 */
[--C-:B------:R-:W-:Y:S01]  /*ade0*/  SHF.R.U64 R11, R2, UR7, R3.reuse ;  /* 0x00000007020b7c19 */ /* 0x100fe20008001203 */
[----:B------:R-:W-:Y:S01]  /*adf0*/  FMUL R14, R14, UR8 ;  /* 0x000000080e0e7c20 */ /* 0x000fe20008400000 */
[----:B------:R-:W-:Y:S01]  /*ae00*/  SHF.R.U32.HI R2, RZ, UR7, R3 ;  /* 0x00000007ff027c19 */ /* 0x000fe20008011603 */
[----:B------:R-:W-:Y:S01]  /*ae10*/  ULDC UR6, c[0x0][0x154] ;  /* 0x0000550000067ab9 */ /* 0x000fe20000000800 */
[----:B------:R-:W-:Y:S01]  /*ae20*/  IADD3 R15, P1, RZ, -R11, RZ ;  /* 0x8000000bff0f7210 */ /* 0x000fe20007f3e0ff */
[----:B------:R-:W-:Y:S01]  /*ae30*/  ULDC.64 UR4, c[0x0][0x620] ;  /* 0x0001880000047ab9 */ /* 0x000fe20000000a00 */
[----:B-1----:R-:W-:Y:S01]  /*ae40*/  I2FP.F32.U32 R3, R13 ;  /* 0x0000000d00037245 */ /* 0x002fe20000201000 */
[----:B------:R-:W1:Y:S01]  /*ae50*/  LDC R19, c[0x0][0x144] ;  /* 0x00005100ff137b82 */ /* 0x000e620000000800 */
[----:B------:R-:W2:Y:S01]  /*ae60*/  F2I.U32.TRUNC.NTZ R14, R14 ;  /* 0x0000000e000e7305 */ /* 0x000ea2000020f000 */
[----:B------:R-:W-:-:S02]  /*ae70*/  IMAD.X R2, RZ, RZ, ~R2, P1 ;  /* 0x000000ffff027224 */ /* 0x000fc400008e0e02 */
[----:B------:R-:W-:Y:S01]  /*ae80*/  FMUL R4, R3, UR6 ;  /* 0x0000000603047c20 */ /* 0x000fe20008400000 */
[----:B------:R-:W-:Y:S01]  /*ae90*/  IMAD.MOV.U32 R3, RZ, RZ, R17 ;  /* 0x000000ffff037224 */ /* 0x000fe200078e0011 */
[----:B------:R-:W-:Y:S01]  /*aea0*/  ULDC.64 UR6, c[0x0][0x640] ;  /* 0x0001900000067ab9 */ /* 0x000fe20000000a00 */
[----:B------:R-:W-:Y:S01]  /*aeb0*/  IMAD R2, R2, UR4, RZ ;  /* 0x0000000402027c24 */ /* 0x000fe2000f8e02ff */
[----:B------:R-:W3:Y:S01]  /*aec0*/  LDC R20, c[0x0][0x148] ;  /* 0x00005200ff147b82 */ /* 0x000ee20000000800 */
[----:B------:R-:W-:Y:S01]  /*aed0*/  ISETP.NE.U32.AND P1, PT, RZ, UR6, PT ;  /* 0x00000006ff007c0c */ /* 0x000fe2000bf25070 */
[----:B------:R-:W4:Y:S01]  /*aee0*/  F2I.U32.TRUNC.NTZ R4, R4 ;  /* 0x0000000400047305 */ /* 0x000f22000020f000 */
[----:B------:R-:W-:Y:S02]  /*aef0*/  IMAD R5, R15, UR5, R2 ;  /* 0x000000050f057c24 */ /* 0x000fe4000f8e0202 */
[----:B------:R-:W-:Y:S01]  /*af00*/  IMAD.MOV.U32 R2, RZ, RZ, R18 ;  /* 0x000000ffff027224 */ /* 0x000fe200078e0012 */
[----:B------:R-:W-:-:S02]  /*af10*/  ISETP.NE.AND.EX P1, PT, RZ, UR7, PT, P1 ;  /* 0x00000007ff007c0c */ /* 0x000fc4000bf25310 */
[----:B0-----:R-:W-:Y:S01]  /*af20*/  ISETP.NE.AND P4, PT, R21, 0x1, PT ;  /* 0x000000011500780c */ /* 0x001fe20003f85270 */
[----:B------:R-:W-:Y:S01]  /*af30*/  IMAD.WIDE.U32 R2, R15, UR4, R2 ;  /* 0x000000040f027c25 */ /* 0x000fe2000f8e0002 */
[----:B------:R-:W-:-:S03]  /*af40*/  ULDC UR4, c[0x0][0x618] ;  /* 0x0001860000047ab9 */ /* 0x000fc60000000800 */
[----:B--2---:R-:W-:Y:S02]  /*af50*/  IMAD.MOV R14, RZ, RZ, -R14 ;  /* 0x000000ffff0e7224 */ /* 0x004fe400078e0a0e */
[----:B------:R-:W-:Y:S02]  /*af60*/  IMAD.IADD R3, R3, 0x1, R5 ;  /* 0x0000000103037824 */ /* 0x000fe400078e0205 */
[----:B-1----:R-:W-:-:S03]  /*af70*/  IMAD R12, R19, R14, R12 ;  /* 0x0000000e130c7224 */ /* 0x002fc600078e020c */
[--C-:B------:R-:W-:Y:S01]  /*af80*/  SHF.R.U64 R14, R2, UR4, R3.reuse ;  /* 0x00000004020e7c19 */ /* 0x100fe20008001203 */
[----:B----4-:R-:W-:Y:S01]  /*af90*/  IMAD.MOV R2, RZ, RZ, -R4 ;  /* 0x000000ffff027224 */ /* 0x010fe200078e0a04 */
[----:B------:R-:W-:Y:S01]  /*afa0*/  SHF.R.U32.HI R3, RZ, UR4, R3 ;  /* 0x00000004ff037c19 */ /* 0x000fe20008011603 */
[----:B------:R-:W-:Y:S02]  /*afb0*/  ULDC UR4, c[0x0][0x608] ;  /* 0x0001820000047ab9 */ /* 0x000fe40000000800 */
[----:B---3--:R-:W-:Y:S01]  /*afc0*/  @P4 IMAD R12, R20, R2, R13 ;  /* 0x00000002140c4224 */ /* 0x008fe200078e020d */
[--C-:B------:R-:W-:Y:S02]  /*afd0*/  SHF.R.U64 R19, R14, UR4, R3.reuse ;  /* 0x000000040e137c19 */ /* 0x100fe40008001203 */
[----:B------:R-:W-:Y:S01]  /*afe0*/  SHF.R.U32.HI R2, RZ, UR4, R3 ;  /* 0x00000004ff027c19 */ /* 0x000fe20008011603 */
[----:B------:R-:W-:-:S03]  /*aff0*/  ULDC UR4, c[0x0][0x658] ;  /* 0x0001960000047ab9 */ /* 0x000fc60000000800 */
[--C-:B------:R-:W-:Y:S02]  /*b000*/  SHF.R.U64 R13, R19, UR4, R2.reuse ;  /* 0x00000004130d7c19 */ /* 0x100fe40008001202 */
[----:B------:R-:W-:-:S03]  /*b010*/  SHF.R.U32.HI R2, RZ, UR4, R2 ;  /* 0x00000004ff027c19 */ /* 0x000fc60008011602 */
[----:B------:R-:W-:Y:S02]  /*b020*/  IMAD.MOV.U32 R4, RZ, RZ, R13 ;  /* 0x000000ffff047224 */ /* 0x000fe400078e000d */
[----:B------:R-:W-:Y:S01]  /*b030*/  IMAD.MOV.U32 R3, RZ, RZ, R2 ;  /* 0x000000ffff037224 */ /* 0x000fe200078e0002 */
[----:B------:R-:W-:Y:S06]  /*b040*/  @!P1 BRA `(.L_x_307) ;  /* 0x00000000002c9947 */ /* 0x000fec0003800000 */
        /* <DEDUP_REMOVED lines=9> */
[----:B------:R-:W-:-:S04]  /*b0e0*/  IMAD.WIDE.U32.X R2, R15, UR7, R2, P3 ;  /* 0x000000070f027c25 */ /* 0x000fc800098e0402 */
[----:B------:R-:W-:-:S07]  /*b0f0*/  IMAD.MOV.U32 R4, RZ, RZ, R2 ;  /* 0x000000ffff047224 */ /* 0x000fce00078e0002 */
.L_x_307:
[----:B------:R-:W-:Y:S01]  /*b100*/  ULDC UR4, c[0x0][0x648] ;  /* 0x0001920000047ab9 */ /* 0x000fe20000000800 */
[----:B------:R-:W-:Y:S01]  /*b110*/  LOP3.LUT R2, R19, UR16, RZ, 0xc0, !PT ;  /* 0x0000001013027c12 */ /* 0x000fe2000f8ec0ff */
[----:B------:R-:W-:Y:S01]  /*b120*/  ULDC UR5, c[0x0][0x610] ;  /* 0x0001840000057ab9 */ /* 0x000fe20000000800 */
[----:B------:R-:W-:Y:S01]  /*b130*/  SHF.R.U64 R3, R4, UR4, R3 ;  /* 0x0000000404037c19 */ /* 0x000fe20008001203 */
[----:B------:R-:W-:Y:S01]  /*b140*/  ULDC UR4, c[0x0][0x638] ;  /* 0x00018e0000047ab9 */ /* 0x000fe20000000800 */
[----:B------:R-:W-:-:S03]  /*b150*/  LOP3.LUT R14, R14, UR15, RZ, 0xc0, !PT ;  /* 0x0000000f0e0e7c12 */ /* 0x000fc6000f8ec0ff */
[----:B------:R-:W-:Y:S02]  /*b160*/  IMAD.MOV R4, RZ, RZ, -R3 ;  /* 0x000000ffff047224 */ /* 0x000fe400078e0a03 */
[----:B------:R-:W-:Y:S02]  /*b170*/  IMAD R3, R3, UR17, R2 ;  /* 0x0000001103037c24 */ /* 0x000fe4000f8e0202 */
[----:B------:R-:W-:Y:S01]  /*b180*/  IMAD R13, R4, UR4, R13 ;  /* 0x00000004040d7c24 */ /* 0x000fe2000f8e020d */
[----:B------:R-:W-:Y:S01]  /*b190*/  ULDC UR4, c[0x0][0x600] ;  /* 0x0001800000047ab9 */ /* 0x000fe20000000800 */
[----:B------:R-:W-:Y:S02]  /*b1a0*/  IMAD R12, R3, UR5, R12 ;  /* 0x00000005030c7c24 */ /* 0x000fe4000f8e020c */
[----:B------:R-:W-:Y:S02]  /*b1b0*/  IMAD R13, R13, UR4, R14 ;  /* 0x000000040d0d7c24 */ /* 0x000fe4000f8e020e */
[----:B------:R-:W-:-:S02]  /*b1c0*/  IMAD.MOV.U32 R3, RZ, RZ, 0x1 ;  /* 0x00000001ff037424 */ /* 0x000fc400078e00ff */
[----:B------:R-:W-:Y:S01]  /*b1d0*/  IMAD.MOV.U32 R2, RZ, RZ, R11 ;  /* 0x000000ffff027224 */ /* 0x000fe200078e000b */
[----:B------:R-:W-:Y:S02]  /*b1e0*/  SEL R22, R13, R12, !P4 ;  /* 0x0000000c0d167207 */ /* 0x000fe40006000000 */
[----:B------:R-:W-:-:S07]  /*b1f0*/  SEL R19, R12, R13, !P4 ;  /* 0x0000000d0c137207 */ /* 0x000fce0006000000 */
.L_x_305:
[----:B------:R-:W-:Y:S05]  /*b200*/  BSYNC B1 ;  /* 0x0000000000017941 */ /* 0x000fea0003800000 */
.L_x_304:
[----:B------:R-:W-:-:S13]  /*b210*/  LOP3.LUT P1, RZ, R3, 0xff, RZ, 0xc0, !PT ;  /* 0x000000ff03ff7812 */ /* 0x000fda000782c0ff */
[----:B------:R-:W-:Y:S05]  /*b220*/  @P1 BRA `(.L_x_308) ;  /* 0xfffffff400241947 */ /* 0x000fea000383ffff */
[----:B------:R-:W-:Y:S05]  /*b230*/  BSYNC B0 ;  /* 0x0000000000007941 */ /* 0x000fea0003800000 */
.L_x_296:
[----:B------:R-:W-:-:S03]  /*b240*/  UMOV UR4, 0xffffffff ;  /* 0xffffffff00047882 */ /* 0x000fc60000000000 */
[----:B------:R-:W-:Y:S05]  /*b250*/  BRA.DIV UR4, `(.L_x_309) ;  /* 0x0000000a043c7947 */ /* 0x000fea000b800000 */
[----:B------:R-:W-:-:S13]  /*b260*/  ELECT P6, URZ, PT ;  /* 0x00000000003f782f */ /* 0x000fda00038c0000 */
.L_x_332:
[----:B------:R-:W-:Y:S04]  /*b270*/  BSSY B0, `(.L_x_310) ;  /* 0x000006a000007945 */ /* 0x000fe80003800000 */
[----:B------:R-:W-:Y:S05]  /*b280*/  @!P6 BRA `(.L_x_311) ;  /* 0x0000000400a0e947 */ /* 0x000fea0003800000 */
[----:B------:R-:W-:-:S04]  /*b290*/  LOP3.LUT R16, R16, 0x2, RZ, 0xfc, !PT ;  /* 0x0000000210107812 */ /* 0x000fc800078efcff */
[----:B------:R-:W-:-:S13]  /*b2a0*/  ISETP.NE.AND P0, PT, R16, 0x3, PT ;  /* 0x000000031000780c */ /* 0x000fda0003f05270 */
[----:B------:R-:W-:Y:S05]  /*b2b0*/  @!P0 BRA `(.L_x_312) ;  /* 0x0000000000048947 */ /* 0x000fea0003800000 */
[----:B------:R-:W-:Y:S01]  /*b2c0*/  BPT.TRAP 0x1 ;  /* 0x000000040000795c */ /* 0x000fe20000300000 */
.L_x_312:
[----:B------:R-:W0:Y:S01]  /*b2d0*/  S2R R3, SR_CgaCtaId ;  /* 0x0000000000037919 */ /* 0x000e220000008800 */
[----:B------:R-:W-:-:S04]  /*b2e0*/  MOV R2, 0x400 ;  /* 0x0000040000027802 */ /* 0x000fc80000000f00 */
[----:B0-----:R-:W-:Y:S02]  /*b2f0*/  LEA R3, R3, R2, 0x18 ;  /* 0x0000000203037211 */ /* 0x001fe400078ec0ff */
[----:B------:R-:W-:-:S03]  /*b300*/  SHF.L.U32 R2, R0, 0x1f, RZ ;  /* 0x0000001f00027819 */ /* 0x000fc600000006ff */
[----:B------:R-:W-:-:S04]  /*b310*/  VIADD R3, R3, 0x58 ;  /* 0x0000005803037836 */ /* 0x000fc80000000000 */
[C---:B------:R-:W-:Y:S02]  /*b320*/  IMAD R7, R8.reuse, 0x8, R3 ;  /* 0x0000000808077824 */ /* 0x040fe400078e0203 */
[----:B------:R-:W-:Y:S02]  /*b330*/  VIADD R8, R8, 0x1 ;  /* 0x0000000108087836 */ /* 0x000fe40000000000 */
[----:B------:R-:W0:Y:S03]  /*b340*/  SYNCS.PHASECHK.TRANS64.TRYWAIT P0, [R7+URZ], R2 ;  /* 0x00000002070075a7 */ /* 0x000e26000800017f */
[----:B------:R-:W-:-:S04]  /*b350*/  ISETP.NE.AND P1, PT, R8, 0xb, PT ;  /* 0x0000000b0800780c */ /* 0x000fc80003f25270 */
[----:B------:R-:W-:Y:S02]  /*b360*/  SEL R5, RZ, 0x1, P1 ;  /* 0x00000001ff057807 */ /* 0x000fe40000800000 */
[----:B------:R-:W-:Y:S02]  /*b370*/  SEL R8, R8, RZ, P1 ;  /* 0x000000ff08087207 */ /* 0x000fe40000800000 */
[----:B------:R-:W-:-:S03]  /*b380*/  LOP3.LUT R5, R0, R5, RZ, 0x3c, !PT ;  /* 0x0000000500057212 */ /* 0x000fc600078e3cff */
[----:B------:R-:W-:Y:S01]  /*b390*/  IMAD R9, R8, 0x8, R3 ;  /* 0x0000000808097824 */ /* 0x000fe200078e0203 */
[----:B------:R-:W-:Y:S01]  /*b3a0*/  SHF.L.U32 R4, R5, 0x1f, RZ ;  /* 0x0000001f05047819 */ /* 0x000fe200000006ff */
[----:B0-----:R-:W-:Y:S06]  /*b3b0*/  @!P0 BRA `(.L_x_313) ;  /* 0x0000000800048947 */ /* 0x001fec0003800000 */
.L_x_333:
[----:B------:R-:W1:Y:S01]  /*b3c0*/  SYNCS.PHASECHK.TRANS64.TRYWAIT P0, [R9+URZ], R4 ;  /* 0x00000004090075a7 */ /* 0x000e62000800017f */
[----:B------:R-:W-:-:S05]  /*b3d0*/  VIADD R0, R8, 0x1 ;  /* 0x0000000108007836 */ /* 0x000fca0000000000 */
[----:B------:R-:W-:-:S04]  /*b3e0*/  ISETP.NE.AND P1, PT, R0, 0xb, PT ;  /* 0x0000000b0000780c */ /* 0x000fc80003f25270 */
[----:B0-----:R-:W-:Y:S02]  /*b3f0*/  SEL R2, RZ, 0x1, P1 ;  /* 0x00000001ff027807 */ /* 0x001fe40000800000 */
[----:B------:R-:W-:Y:S02]  /*b400*/  SEL R0, R0, RZ, P1 ;  /* 0x000000ff00007207 */ /* 0x000fe40000800000 */
[----:B------:R-:W-:-:S03]  /*b410*/  LOP3.LUT R7, R5, R2, RZ, 0x3c, !PT ;  /* 0x0000000205077212 */ /* 0x000fc600078e3cff */
[----:B------:R-:W-:Y:S01]  /*b420*/  IMAD R6, R0, 0x8, R3 ;  /* 0x0000000800067824 */ /* 0x000fe200078e0203 */
[----:B------:R-:W-:Y:S01]  /*b430*/  SHF.L.U32 R5, R7, 0x1f, RZ ;  /* 0x0000001f07057819 */ /* 0x000fe200000006ff */
[----:B-1----:R-:W-:Y:S06]  /*b440*/  @!P0 BRA `(.L_x_314) ;  /* 0x0000000400f48947 */ /* 0x002fec0003800000 */
.L_x_334:
[----:B------:R-:W1:Y:S01]  /*b450*/  SYNCS.PHASECHK.TRANS64.TRYWAIT P0, [R6+URZ], R5 ;  /* 0x00000005060075a7 */ /* 0x000e62000800017f */
[----:B------:R-:W-:-:S05]  /*b460*/  VIADD R0, R0, 0x1 ;  /* 0x0000000100007836 */ /* 0x000fca0000000000 */
[----:B------:R-:W-:-:S04]  /*b470*/  ISETP.NE.AND P1, PT, R0, 0xb, PT ;  /* 0x0000000b0000780c */ /* 0x000fc80003f25270 */
[----:B------:R-:W-:Y:S02]  /*b480*/  SEL R2, RZ, 0x1, P1 ;  /* 0x00000001ff027807 */ /* 0x000fe40000800000 */
[----:B------:R-:W-:Y:S02]  /*b490*/  SEL R0, R0, RZ, P1 ;  /* 0x000000ff00007207 */ /* 0x000fe40000800000 */
[----:B------:R-:W-:-:S03]  /*b4a0*/  LOP3.LUT R7, R7, R2, RZ, 0x3c, !PT ;  /* 0x0000000207077212 */ /* 0x000fc600078e3cff */
[----:B0-----:R-:W-:Y:S01]  /*b4b0*/  IMAD R9, R0, 0x8, R3 ;  /* 0x0000000800097824 */ /* 0x001fe200078e0203 */
[----:B------:R-:W-:Y:S01]  /*b4c0*/  SHF.L.U32 R4, R7, 0x1f, RZ ;  /* 0x0000001f07047819 */ /* 0x000fe200000006ff */
[----:B-1----:R-:W-:Y:S06]  /*b4d0*/  @!P0 BRA `(.L_x_315) ;  /* 0x0000000400e48947 */ /* 0x002fec0003800000 */
.L_x_335:
        /* <DEDUP_REMOVED lines=9> */
.L_x_336:
        /* <DEDUP_REMOVED lines=9> */
.L_x_337:
        /* <DEDUP_REMOVED lines=9> */
.L_x_338:
        /* <DEDUP_REMOVED lines=9> */
.L_x_339:
        /* <DEDUP_REMOVED lines=9> */
.L_x_340:
        /* <DEDUP_REMOVED lines=9> */
.L_x_341:
[----:B------:R-:W1:Y:S01]  /*b840*/  SYNCS.PHASECHK.TRANS64.TRYWAIT P0, [R9+URZ], R4 ;  /* 0x00000004090075a7 */ /* 0x000e62000800017f */
[----:B------:R-:W-:-:S05]  /*b850*/  VIADD R0, R0, 0x1 ;  /* 0x0000000100007836 */ /* 0x000fca0000000000 */
[----:B------:R-:W-:-:S04]  /*b860*/  ISETP.NE.AND P1, PT, R0, 0xb, PT ;  /* 0x0000000b0000780c */ /* 0x000fc80003f25270 */
[----:B------:R-:W-:Y:S02]  /*b870*/  SEL R2, RZ, 0x1, P1 ;  /* 0x00000001ff027807 */ /* 0x000fe40000800000 */
[----:B------:R-:W-:Y:S02]  /*b880*/  SEL R0, R0, RZ, P1 ;  /* 0x000000ff00007207 */ /* 0x000fe40000800000 */
[----:B------:R-:W-:Y:S01]  /*b890*/  LOP3.LUT R2, R7, R2, RZ, 0x3c, !PT ;  /* 0x0000000207027212 */ /* 0x000fe200078e3cff */
[----:B-1----:R-:W-:Y:S06]  /*b8a0*/  @!P0 BRA `(.L_x_322) ;  /* 0x00000004007c8947 */ /* 0x002fec0003800000 */
.L_x_342:
[----:B------:R-:W-:Y:S01]  /*b8b0*/  IMAD R3, R0, 0x8, R3 ;  /* 0x0000000800037824 */ /* 0x000fe200078e0203 */
[----:B------:R-:W-:-:S07]  /*b8c0*/  SHF.L.U32 R0, R2, 0x1f, RZ ;  /* 0x0000001f02007819 */ /* 0x000fce00000006ff */
.L_x_323:
[----:B--2---:R2:W3:Y:S02]  /*b8d0*/  SYNCS.PHASECHK.TRANS64.TRYWAIT P0, [R3+URZ], R0 ;  /* 0x00000000030075a7 */ /* 0x0044e4000800017f */
[----:B---3--:R-:W-:Y:S05]  /*b8e0*/  @!P0 NANOSLEEP.SYNCS 0x989680 ;  /* 0x009896800000895d */ /* 0x008fea0003900000 */
[----:B------:R-:W3:Y:S02]  /*b8f0*/  @!P0 SYNCS.PHASECHK.TRANS64 P0, [R3+URZ], R0 ;  /* 0x00000000030085a7 */ /* 0x000ee4000800007f */
[----:B---3--:R-:W-:Y:S05]  /*b900*/  @!P0 BRA `(.L_x_323) ;  /* 0xfffffffc00f08947 */ /* 0x008fea000383ffff */
.L_x_311:
[----:B------:R-:W-:Y:S05]  /*b910*/  BSYNC B0 ;  /* 0x0000000000007941 */ /* 0x000fea0003800000 */
.L_x_310:
[----:B------:R-:W-:Y:S05]  /*b920*/  EXIT ;  /* 0x000000000000794d */ /* 0x000fea0003800000 */
.L_x_20:
[----:B-1----:R1:W2:Y:S02]  /*b930*/  SYNCS.PHASECHK.TRANS64.TRYWAIT P0, [R161+URZ], R0 ;  /* 0x00000000a10075a7 */ /* 0x0022a4000800017f */
[----:B--2---:R-:W-:Y:S05]  /*b940*/  @!P0 NANOSLEEP.SYNCS 0x989680 ;  /* 0x009896800000895d */ /* 0x004fea0003900000 */
[----:B------:R-:W2:Y:S02]  /*b950*/  @!P0 SYNCS.PHASECHK.TRANS64 P0, [R161+URZ], R0 ;  /* 0x00000000a10085a7 */ /* 0x000ea4000800007f */
[----:B--2---:R-:W-:Y:S05]  /*b960*/  @!P0 BRA `(.L_x_20) ;  /* 0xfffffffc00f08947 */ /* 0x004fea000383ffff */
[----:B------:R-:W-:Y:S05]  /*b970*/  BRA `(.L_x_324) ;  /* 0xffffff5c009c7947 */ /* 0x000fea000383ffff */
.L_x_25:
[----:B--2---:R2:W3:Y:S02]  /*b980*/  SYNCS.PHASECHK.TRANS64.TRYWAIT P1, [R3+URZ], R0 ;  /* 0x00000000030075a7 */ /* 0x0044e4000802017f */
[----:B---3--:R-:W-:Y:S05]  /*b990*/  @!P1 NANOSLEEP.SYNCS 0x989680 ;  /* 0x009896800000995d */ /* 0x008fea0003900000 */
[----:B------:R-:W3:Y:S02]  /*b9a0*/  @!P1 SYNCS.PHASECHK.TRANS64 P1, [R3+URZ], R0 ;  /* 0x00000000030095a7 */ /* 0x000ee4000802007f */
[----:B---3--:R-:W-:Y:S05]  /*b9b0*/  @!P1 BRA `(.L_x_25) ;  /* 0xfffffffc00f09947 */ /* 0x008fea000383ffff */
[----:B------:R-:W-:Y:S05]  /*b9c0*/  BRA `(.L_x_24) ;  /* 0xffffff6000087947 */ /* 0x000fea000383ffff */
.L_x_30:
[----:B--2---:R-:W-:-:S04]  /*b9d0*/  IMAD.U32 R5, RZ, RZ, UR4 ;  /* 0x00000004ff057e24 */ /* 0x004fc8000f8e00ff */
[----:B------:R2:W3:Y:S03]  /*b9e0*/  SYNCS.PHASECHK.TRANS64.TRYWAIT P1, [R5+URZ], R4 ;  /* 0x00000004050075a7 */ /* 0x0004e6000802017f */
[----:B---3--:R-:W-:Y:S05]  /*b9f0*/  @!P1 NANOSLEEP.SYNCS 0x989680 ;  /* 0x009896800000995d */ /* 0x008fea0003900000 */
[----:B------:R-:W3:Y:S02]  /*ba00*/  @!P1 SYNCS.PHASECHK.TRANS64 P1, [R5+URZ], R4 ;  /* 0x00000004050095a7 */ /* 0x000ee4000802007f */
[----:B---3--:R-:W-:Y:S05]  /*ba10*/  @!P1 BRA `(.L_x_30) ;  /* 0xfffffffc00ec9947 */ /* 0x008fea000383ffff */
[----:B------:R-:W-:Y:S05]  /*ba20*/  BRA `(.L_x_29) ;  /* 0xffffff60009c7947 */ /* 0x000fea000383ffff */
.L_x_36:
[----:B-1----:R1:W2:Y:S02]  /*ba30*/  SYNCS.PHASECHK.TRANS64.TRYWAIT P0, [R161+URZ+0x10], R0 ;  /* 0x00001000a10075a7 */ /* 0x0022a4000800017f */
[----:B--2---:R-:W-:Y:S05]  /*ba40*/  @!P0 NANOSLEEP.SYNCS 0x989680 ;  /* 0x009896800000895d */ /* 0x004fea0003900000 */
[----:B------:R-:W2:Y:S02]  /*ba50*/  @!P0 SYNCS.PHASECHK.TRANS64 P0, [R161+URZ+0x10], R0 ;  /* 0x00001000a10085a7 */ /* 0x000ea4000800007f */
[----:B--2---:R-:W-:Y:S05]  /*ba60*/  @!P0 BRA `(.L_x_36) ;  /* 0xfffffffc00f08947 */ /* 0x004fea000383ffff */
[----:B------:R-:W-:Y:S05]  /*ba70*/  BRA `(.L_x_325) ;  /* 0xffffff6400ac7947 */ /* 0x000fea000383ffff */
.L_x_297:
[----:B------:R-:W-:Y:S01]  /*ba80*/  BSSY B1, `(.L_x_326) ;  /* 0x0000006000017945 */ /* 0x000fe20003800000 */
[----:B------:R-:W-:-:S07]  /*ba90*/  IMAD.MOV.U32 R15, RZ, RZ, -0x1 ;  /* 0xffffffffff0f7424 */ /* 0x000fce00078e00ff */
[----:B-----5:R-:W-:Y:S05]  /*baa0*/  WARPSYNC.COLLECTIVE R15, `(.L_x_327) ;  /* 0x000000000f0c7348 */ /* 0x020fea0003c00000 */
[----:B------:R-:W-:Y:S02]  /*bab0*/  ELECT P6, UR62, PT ;  /* 0x00000000003e782f */ /* 0x000fe400038c0000 */
[----:B------:R-:W-:Y:S01]  /*bac0*/  MOV R14, UR62 ;  /* 0x0000003e000e7c02 */ /* 0x000fe20008000f00 */
[----:B-----5:R-:W-:Y:S10]  /*bad0*/  ENDCOLLECTIVE ;  /* 0x000000000000791b */ /* 0x020ff40003800000 */
.L_x_327:
[----:B------:R-:W-:Y:S05]  /*bae0*/  BSYNC B1 ;  /* 0x0000000000017941 */ /* 0x000fea0003800000 */
.L_x_326:
[----:B------:R-:W-:Y:S05]  /*baf0*/  BRA `(.L_x_328) ;  /* 0xffffffe800fc7947 */ /* 0x000fea000383ffff */
.L_x_300:
[----:B0-----:R0:W1:Y:S02]  /*bb00*/  SYNCS.PHASECHK.TRANS64.TRYWAIT P1, [R12+URZ+0x58], R5 ;  /* 0x000058050c0075a7 */ /* 0x001064000802017f */
[----:B-1----:R-:W-:Y:S05]  /*bb10*/  @!P1 NANOSLEEP.SYNCS 0x989680 ;  /* 0x009896800000995d */ /* 0x002fea0003900000 */
[----:B------:R-:W1:Y:S02]  /*bb20*/  @!P1 SYNCS.PHASECHK.TRANS64 P1, [R12+URZ+0x58], R5 ;  /* 0x000058050c0095a7 */ /* 0x000e64000802007f */
[----:B-1----:R-:W-:Y:S05]  /*bb30*/  @!P1 BRA `(.L_x_300) ;  /* 0xfffffffc00f09947 */ /* 0x002fea000383ffff */
[----:B------:R-:W-:Y:S05]  /*bb40*/  BRA `(.L_x_329) ;  /* 0xffffffec00307947 */ /* 0x000fea000383ffff */
.L_x_309:
[----:B------:R-:W-:Y:S01]  /*bb50*/  BSSY B0, `(.L_x_330) ;  /* 0x0000006000007945 */ /* 0x000fe20003800000 */
[----:B------:R-:W-:-:S07]  /*bb60*/  IMAD.MOV.U32 R15, RZ, RZ, -0x1 ;  /* 0xffffffffff0f7424 */ /* 0x000fce00078e00ff */
[----:B-----5:R-:W-:Y:S05]  /*bb70*/  WARPSYNC.COLLECTIVE R15, `(.L_x_331) ;  /* 0x000000000f0c7348 */ /* 0x020fea0003c00000 */
[----:B------:R-:W-:Y:S02]  /*bb80*/  ELECT P6, UR62, PT ;  /* 0x00000000003e782f */ /* 0x000fe400038c0000 */
[----:B------:R-:W-:Y:S01]  /*bb90*/  MOV R14, UR62 ;  /* 0x0000003e000e7c02 */ /* 0x000fe20008000f00 */
[----:B-----5:R-:W-:Y:S10]  /*bba0*/  ENDCOLLECTIVE ;  /* 0x000000000000791b */ /* 0x020ff40003800000 */
.L_x_331:
[----:B------:R-:W-:Y:S05]  /*bbb0*/  BSYNC B0 ;  /* 0x0000000000007941 */ /* 0x000fea0003800000 */
.L_x_330:
[----:B------:R-:W-:Y:S05]  /*bbc0*/  BRA `(.L_x_332) ;  /* 0xfffffff400a87947 */ /* 0x000fea000383ffff */
.L_x_313:
[----:B0-----:R0:W1:Y:S02]  /*bbd0*/  SYNCS.PHASECHK.TRANS64.TRYWAIT P0, [R7+URZ], R2 ;  /* 0x00000002070075a7 */ /* 0x001064000800017f */
[----:B-1----:R-:W-:Y:S05]  /*bbe0*/  @!P0 NANOSLEEP.SYNCS 0x989680 ;  /* 0x009896800000895d */ /* 0x002fea0003900000 */
[----:B------:R-:W1:Y:S02]  /*bbf0*/  @!P0 SYNCS.PHASECHK.TRANS64 P0, [R7+URZ], R2 ;  /* 0x00000002070085a7 */ /* 0x000e64000800007f */
[----:B-1----:R-:W-:Y:S05]  /*bc00*/  @!P0 BRA `(.L_x_313) ;  /* 0xfffffffc00f08947 */ /* 0x002fea000383ffff */
[----:B------:R-:W-:Y:S05]  /*bc10*/  BRA `(.L_x_333) ;  /* 0xfffffff400e87947 */ /* 0x000fea000383ffff */
.L_x_314:
[----:B0-----:R0:W1:Y:S02]  /*bc20*/  SYNCS.PHASECHK.TRANS64.TRYWAIT P0, [R9+URZ], R4 ;  /* 0x00000004090075a7 */ /* 0x001064000800017f */
[----:B-1----:R-:W-:Y:S05]  /*bc30*/  @!P0 NANOSLEEP.SYNCS 0x989680 ;  /* 0x009896800000895d */ /* 0x002fea0003900000 */
[----:B------:R-:W1:Y:S02]  /*bc40*/  @!P0 SYNCS.PHASECHK.TRANS64 P0, [R9+URZ], R4 ;  /* 0x00000004090085a7 */ /* 0x000e64000800007f */
[----:B-1----:R-:W-:Y:S05]  /*bc50*/  @!P0 BRA `(.L_x_314) ;  /* 0xfffffffc00f08947 */ /* 0x002fea000383ffff */
[----:B------:R-:W-:Y:S05]  /*bc60*/  BRA `(.L_x_334) ;  /* 0xfffffff400f87947 */ /* 0x000fea000383ffff */
.L_x_315:
[----:B0-----:R0:W1:Y:S02]  /*bc70*/  SYNCS.PHASECHK.TRANS64.TRYWAIT P0, [R6+URZ], R5 ;  /* 0x00000005060075a7 */ /* 0x001064000800017f */
[----:B-1----:R-:W-:Y:S05]  /*bc80*/  @!P0 NANOSLEEP.SYNCS 0x989680 ;  /* 0x009896800000895d */ /* 0x002fea0003900000 */
[----:B------:R-:W1:Y:S02]  /*bc90*/  @!P0 SYNCS.PHASECHK.TRANS64 P0, [R6+URZ], R5 ;  /* 0x00000005060085a7 */ /* 0x000e64000800007f */
[----:B-1----:R-:W-:Y:S05]  /*bca0*/  @!P0 BRA `(.L_x_315) ;  /* 0xfffffffc00f08947 */ /* 0x002fea000383ffff */
[----:B------:R-:W-:Y:S05]  /*bcb0*/  BRA `(.L_x_335) ;  /* 0xfffffff800087947 */ /* 0x000fea000383ffff */
.L_x_316:
[----:B0-----:R0:W1:Y:S02]  /*bcc0*/  SYNCS.PHASECHK.TRANS64.TRYWAIT P0, [R9+URZ], R4 ;  /* 0x00000004090075a7 */ /* 0x001064000800017f */
[----:B-1----:R-:W-:Y:S05]  /*bcd0*/  @!P0 NANOSLEEP.SYNCS 0x989680 ;  /* 0x009896800000895d */ /* 0x002fea0003900000 */
[----:B------:R-:W1:Y:S02]  /*bce0*/  @!P0 SYNCS.PHASECHK.TRANS64 P0, [R9+URZ], R4 ;  /* 0x00000004090085a7 */ /* 0x000e64000800007f */
[----:B-1----:R-:W-:Y:S05]  /*bcf0*/  @!P0 BRA `(.L_x_316) ;  /* 0xfffffffc00f08947 */ /* 0x002fea000383ffff */
[----:B------:R-:W-:Y:S05]  /*bd00*/  BRA `(.L_x_336) ;  /* 0xfffffff800187947 */ /* 0x000fea000383ffff */
.L_x_317:
[----:B0-----:R0:W1:Y:S02]  /*bd10*/  SYNCS.PHASECHK.TRANS64.TRYWAIT P0, [R6+URZ], R5 ;  /* 0x00000005060075a7 */ /* 0x001064000800017f */
[----:B-1----:R-:W-:Y:S05]  /*bd20*/  @!P0 NANOSLEEP.SYNCS 0x989680 ;  /* 0x009896800000895d */ /* 0x002fea0003900000 */
[----:B------:R-:W1:Y:S02]  /*bd30*/  @!P0 SYNCS.PHASECHK.TRANS64 P0, [R6+URZ], R5 ;  /* 0x00000005060085a7 */ /* 0x000e64000800007f */
[----:B-1----:R-:W-:Y:S05]  /*bd40*/  @!P0 BRA `(.L_x_317) ;  /* 0xfffffffc00f08947 */ /* 0x002fea000383ffff */
[----:B------:R-:W-:Y:S05]  /*bd50*/  BRA `(.L_x_337) ;  /* 0xfffffff800287947 */ /* 0x000fea000383ffff */
.L_x_318:
[----:B0-----:R0:W1:Y:S02]  /*bd60*/  SYNCS.PHASECHK.TRANS64.TRYWAIT P0, [R9+URZ], R4 ;  /* 0x00000004090075a7 */ /* 0x001064000800017f */
[----:B-1----:R-:W-:Y:S05]  /*bd70*/  @!P0 NANOSLEEP.SYNCS 0x989680 ;  /* 0x009896800000895d */ /* 0x002fea0003900000 */
[----:B------:R-:W1:Y:S02]  /*bd80*/  @!P0 SYNCS.PHASECHK.TRANS64 P0, [R9+URZ], R4 ;  /* 0x00000004090085a7 */ /* 0x000e64000800007f */
[----:B-1----:R-:W-:Y:S05]  /*bd90*/  @!P0 BRA `(.L_x_318) ;  /* 0xfffffffc00f08947 */ /* 0x002fea000383ffff */
[----:B------:R-:W-:Y:S05]  /*bda0*/  BRA `(.L_x_338) ;  /* 0xfffffff800387947 */ /* 0x000fea000383ffff */
.L_x_319:
[----:B0-----:R0:W1:Y:S02]  /*bdb0*/  SYNCS.PHASECHK.TRANS64.TRYWAIT P0, [R6+URZ], R5 ;  /* 0x00000005060075a7 */ /* 0x001064000800017f */
[----:B-1----:R-:W-:Y:S05]  /*bdc0*/  @!P0 NANOSLEEP.SYNCS 0x989680 ;  /* 0x009896800000895d */ /* 0x002fea0003900000 */
[----:B------:R-:W1:Y:S02]  /*bdd0*/  @!P0 SYNCS.PHASECHK.TRANS64 P0, [R6+URZ], R5 ;  /* 0x00000005060085a7 */ /* 0x000e64000800007f */
[----:B-1----:R-:W-:Y:S05]  /*bde0*/  @!P0 BRA `(.L_x_319) ;  /* 0xfffffffc00f08947 */ /* 0x002fea000383ffff */
[----:B------:R-:W-:Y:S05]  /*bdf0*/  BRA `(.L_x_339) ;  /* 0xfffffff800487947 */ /* 0x000fea000383ffff */
.L_x_320:
[----:B0-----:R0:W1:Y:S02]  /*be00*/  SYNCS.PHASECHK.TRANS64.TRYWAIT P0, [R9+URZ], R4 ;  /* 0x00000004090075a7 */ /* 0x001064000800017f */
[----:B-1----:R-:W-:Y:S05]  /*be10*/  @!P0 NANOSLEEP.SYNCS 0x989680 ;  /* 0x009896800000895d */ /* 0x002fea0003900000 */
[----:B------:R-:W1:Y:S02]  /*be20*/  @!P0 SYNCS.PHASECHK.TRANS64 P0, [R9+URZ], R4 ;  /* 0x00000004090085a7 */ /* 0x000e64000800007f */
[----:B-1----:R-:W-:Y:S05]  /*be30*/  @!P0 BRA `(.L_x_320) ;  /* 0xfffffffc00f08947 */ /* 0x002fea000383ffff */
[----:B------:R-:W-:Y:S05]  /*be40*/  BRA `(.L_x_340) ;  /* 0xfffffff800587947 */ /* 0x000fea000383ffff */
.L_x_321:
[----:B0-----:R0:W1:Y:S02]  /*be50*/  SYNCS.PHASECHK.TRANS64.TRYWAIT P0, [R6+URZ], R5 ;  /* 0x00000005060075a7 */ /* 0x001064000800017f */
[----:B-1----:R-:W-:Y:S05]  /*be60*/  @!P0 NANOSLEEP.SYNCS 0x989680 ;  /* 0x009896800000895d */ /* 0x002fea0003900000 */
[----:B------:R-:W1:Y:S02]  /*be70*/  @!P0 SYNCS.PHASECHK.TRANS64 P0, [R6+URZ], R5 ;  /* 0x00000005060085a7 */ /* 0x000e64000800007f */
[----:B-1----:R-:W-:Y:S05]  /*be80*/  @!P0 BRA `(.L_x_321) ;  /* 0xfffffffc00f08947 */ /* 0x002fea000383ffff */
[----:B------:R-:W-:Y:S05]  /*be90*/  BRA `(.L_x_341) ;  /* 0xfffffff800687947 */ /* 0x000fea000383ffff */
.L_x_322:
[----:B-1----:R1:W2:Y:S02]  /*bea0*/  SYNCS.PHASECHK.TRANS64.TRYWAIT P0, [R9+URZ], R4 ;  /* 0x00000004090075a7 */ /* 0x0022a4000800017f */
[----:B--2---:R-:W-:Y:S05]  /*beb0*/  @!P0 NANOSLEEP.SYNCS 0x989680 ;  /* 0x009896800000895d */ /* 0x004fea0003900000 */
[----:B------:R-:W2:Y:S02]  /*bec0*/  @!P0 SYNCS.PHASECHK.TRANS64 P0, [R9+URZ], R4 ;  /* 0x00000004090085a7 */ /* 0x000ea4000800007f */
[----:B--2---:R-:W-:Y:S05]  /*bed0*/  @!P0 BRA `(.L_x_322) ;  /* 0xfffffffc00f08947 */ /* 0x004fea000383ffff */
[----:B------:R-:W-:Y:S05]  /*bee0*/  BRA `(.L_x_342) ;  /* 0xfffffff800707947 */ /* 0x000fea000383ffff */
.L_x_343:
[----:B------:R-:W-:-:S00]  /*bef0*/  BRA `(.L_x_343) ;  /* 0xfffffffc00fc7947 */ /* 0x000fc0000383ffff */
[----:B------:R-:W-:-:S00]  /*bf00*/  NOP ;  /* 0x0000000000007918 */ /* 0x000fc00000000000 */
[----:B------:R-:W-:-:S00]  /*bf10*/  NOP ;  /* 0x0000000000007918 */ /* 0x000fc00000000000 */
[----:B------:R-:W-:-:S00]  /*bf20*/  NOP ;  /* 0x0000000000007918 */ /* 0x000fc00000000000 */
[----:B------:R-:W-:-:S00]  /*bf30*/  NOP ;  /* 0x0000000000007918 */ /* 0x000fc00000000000 */
[----:B------:R-:W-:-:S00]  /*bf40*/  NOP ;  /* 0x0000000000007918 */ /* 0x000fc00000000000 */
[----:B------:R-:W-:-:S00]  /*bf50*/  NOP ;  /* 0x0000000000007918 */ /* 0x000fc00000000000 */
[----:B------:R-:W-:-:S00]  /*bf60*/  NOP ;  /* 0x0000000000007918 */ /* 0x000fc00000000000 */
[----:B------:R-:W-:-:S00]  /*bf70*/  NOP ;  /* 0x0000000000007918 */ /* 0x000fc00000000000 */
.L_x_344:


//--------------------- .nv.global.init           --------------------------
	.section	.nv.global.init,"aw",@progbits
.nv.global.init:
	.type		$str$22,@object
	.size		$str$22,($str$23 - $str$22)
$str$22:
        /*0000*/ 	.byte	0x6b, 0x5f, 0x74, 0x69, 0x6c, 0x65, 0x5f, 0x63, 0x6f, 0x75, 0x6e, 0x74, 0x20, 0x3e, 0x3d, 0x20
        /*0010*/ 	.byte	0x31, 0x00
	.type		$str$23,@object
	.size		$str$23,(__unnamed_1 - $str$23)
$str$23:
        /*0012*/ 	.byte	0x2f, 0x74, 0x6d, 0x70, 0x2f, 0x63, 0x75, 0x74, 0x6c, 0x61, 0x73, 0x73, 0x5f, 0x73, 0x77, 0x65
        /*0022*/ 	.byte	0x65, 0x70, 0x5f, 0x73, 0x72, 0x63, 0x2f, 0x69, 0x6e, 0x63, 0x6c, 0x75, 0x64, 0x65, 0x2f, 0x63
        /*0032*/ 	.byte	0x75, 0x74, 0x6c, 0x61, 0x73, 0x73, 0x2f, 0x67, 0x65, 0x6d, 0x6d, 0x2f, 0x63, 0x6f, 0x6c, 0x6c
        /*0042*/ 	.byte	0x65, 0x63, 0x74, 0x69, 0x76, 0x65, 0x2f, 0x73, 0x6d, 0x39, 0x30, 0x5f, 0x6d, 0x6d, 0x61, 0x5f
        /*0052*/ 	.byte	0x74, 0x6d, 0x61, 0x5f, 0x67, 0x6d, 0x6d, 0x61, 0x5f, 0x73, 0x73, 0x5f, 0x77, 0x61, 0x72, 0x70
        /*0062*/ 	.byte	0x73, 0x70, 0x65, 0x63, 0x69, 0x61, 0x6c, 0x69, 0x7a, 0x65, 0x64, 0x2e, 0x68, 0x70, 0x70, 0x00
	.type		__unnamed_1,@object
	.size		__unnamed_1,(.L_0 - __unnamed_1)
__unnamed_1:
        /*0072*/ 	.byte	0x76, 0x6f, 0x69, 0x64, 0x20, 0x63, 0x75, 0x74, 0x6c, 0x61, 0x73, 0x73, 0x3a, 0x3a, 0x67, 0x65
        /* <DEDUP_REMOVED lines=180> */
        /*0bc2*/ 	.byte	0x79, 0x5d, 0x00
.L_0:


//--------------------- .nv.shared._ZN7cutlass13device_kernelINS_4gemm6kernel13GemmUniversalIN4cute5tupleIJiiiiEEENS1_10collective13CollectiveMmaINS1_34MainloopSm90TmaGmmaWarpSpecializedILi11ENS5_IJNS4_1CILi8EEENSA_ILi1EEESC_EEENS1_32KernelTmaWarpSpecializedPingpongEEENS5_IJNSA_ILi64EEENSA_ILi256EEENSA_ILi32EEEEEENS_6half_tENS5_IJlSC_lEEESK_SL_NS4_8TiledMMAINS4_8MMA_AtomIJNS4_4SM904GMMA26MMA_64x256x16_F32F16F16_SSILNSP_5MajorE0ELSR_0ELNSP_7ScaleInE1ELSS_1EEEEEENS4_6LayoutINS5_IJSC_SC_SC_EEENS5_IJNSA_ILi0EEESX_SX_EEEEENS5_IJNS4_10UnderscoreES10_S10_EEEEENS4_13SM90_TMA_LOADENS4_14ComposedLayoutINS4_7SwizzleILi2ELi4ELi3EEENS4_18smem_ptr_flag_bitsILi16EEENSV_INS5_IJSB_SI_EEENS5_IJSI_SC_EEEEEEEvNS4_8identityENS4_23SM90_TMA_LOAD_MULTICASTES1C_vS1D_EENS_8epilogue10collective6detail29Sm90TmaWarpSpecializedAdapterINS1H_15DefaultEpilogueISK_SL_SL_NS1G_6thread17LinearCombinationISK_Li1EffLNS1L_9ScaleType4KindE0ELNS_15FloatRoundStyleE2ESK_EENS1_15EpilogueDefaultEEEEEvvEEEEvNT_6ParamsE --------------------------
	.section	.nv.shared._ZN7cutlass13device_kernelINS_4gemm6kernel13GemmUniversalIN4cute5tupleIJiiiiEEENS1_10collective13CollectiveMmaINS1_34MainloopSm90TmaGmmaWarpSpecializedILi11ENS5_IJNS4_1CILi8EEENSA_ILi1EEESC_EEENS1_32KernelTmaWarpSpecializedPingpongEEENS5_IJNSA_ILi64EEENSA_ILi256EEENSA_ILi32EEEEEENS_6half_tENS5_IJlSC_lEEESK_SL_NS4_8TiledMMAINS4_8MMA_AtomIJNS4_4SM904GMMA26MMA_64x256x16_F32F16F16_SSILNSP_5MajorE0ELSR_0ELNSP_7ScaleInE1ELSS_1EEEEEENS4_6LayoutINS5_IJSC_SC_SC_EEENS5_IJNSA_ILi0EEESX_SX_EEEEENS5_IJNS4_10UnderscoreES10_S10_EEEEENS4_13SM90_TMA_LOADENS4_14ComposedLayoutINS4_7SwizzleILi2ELi4ELi3EEENS4_18smem_ptr_flag_bitsILi16EEENSV_INS5_IJSB_SI_EEENS5_IJSI_SC_EEEEEEEvNS4_8identityENS4_23SM90_TMA_LOAD_MULTICASTES1C_vS1D_EENS_8epilogue10collective6detail29Sm90TmaWarpSpecializedAdapterINS1H_15DefaultEpilogueISK_SL_SL_NS1G_6thread17LinearCombinationISK_Li1EffLNS1L_9ScaleType4KindE0ELNS_15FloatRoundStyleE2ESK_EENS1_15EpilogueDefaultEEEEEvvEEEEvNT_6ParamsE,"aw",@nobits
	.sectionflags	@""
	.align	16
	.zero		1024


//--------------------- .nv.shared.reserved.0     --------------------------
	.section	.nv.shared.reserved.0,"aw",@nobits
	.weak		__nv_reservedSMEM_offset_0_alias
	.size		__nv_reservedSMEM_offset_0_alias, 0, 0
	.other		__nv_reservedSMEM_offset_0_alias,@"STO_CUDA_RESERVED_SHARED STV_DEFAULT"
__nv_reservedSMEM_offset_0_alias:
	.zero		0


//--------------------- .nv.global                --------------------------
	.section	.nv.global,"aw",@nobits
.nv.global:
	.type		_ZN40_INTERNAL_9b7e63bd_4_k_cu_aa26b877_217934cute1_E,@object
	.size		_ZN40_INTERNAL_9b7e63bd_4_k_cu_aa26b877_217934cute1_E,(_ZN40_INTERNAL_9b7e63bd_4_k_cu_aa26b877_217934cuda3std3__45__cpo6cbeginE - _ZN40_INTERNAL_9b7e63bd_4_k_cu_aa26b877_217934cute1_E)
_ZN40_INTERNAL_9b7e63bd_4_k_cu_aa26b877_217934cute1_E:
	.zero		1
	.type		_ZN40_INTERNAL_9b7e63bd_4_k_cu_aa26b877_217934cuda3std3__45__cpo6cbeginE,@object
	.size		_ZN40_INTERNAL_9b7e63bd_4_k_cu_aa26b877_217934cuda3std3__45__cpo6cbeginE,(_ZN40_INTERNAL_9b7e63bd_4_k_cu_aa26b877_217934cuda3std3__48in_placeE - _ZN40_INTERNAL_9b7e63bd_4_k_cu_aa26b877_217934cuda3std3__45__cpo6cbeginE)
_ZN40_INTERNAL_9b7e63bd_4_k_cu_aa26b877_217934cuda3std3__45__cpo6cbeginE:
	.zero		1
	.type		_ZN40_INTERNAL_9b7e63bd_4_k_cu_aa26b877_217934cuda3std3__48in_placeE,@object
	.size		_ZN40_INTERNAL_9b7e63bd_4_k_cu_aa26b877_217934cuda3std3__48in_placeE,(_ZN40_INTERNAL_9b7e63bd_4_k_cu_aa26b877_217934cuda3std6ranges3__45__cpo9iter_moveE - _ZN40_INTERNAL_9b7e63bd_4_k_cu_aa26b877_217934cuda3std3__48in_placeE)
_ZN40_INTERNAL_9b7e63bd_4_k_cu_aa26b877_217934cuda3std3__48in_placeE:
	.zero		1
	.type		_ZN40_INTERNAL_9b7e63bd_4_k_cu_aa26b877_217934cuda3std6ranges3__45__cpo9iter_moveE,@object
	.size		_ZN40_INTERNAL_9b7e63bd_4_k_cu_aa26b877_217934cuda3std6ranges3__45__cpo9iter_moveE,(_ZN40_INTERNAL_9b7e63bd_4_k_cu_aa26b877_217934cuda3std3__45__cpo5beginE - _ZN40_INTERNAL_9b7e63bd_4_k_cu_aa26b877_217934cuda3std6ranges3__45__cpo9iter_moveE)
_ZN40_INTERNAL_9b7e63bd_4_k_cu_aa26b877_217934cuda3std6ranges3__45__cpo9iter_moveE:
	.zero		1
	.type		_ZN40_INTERNAL_9b7e63bd_4_k_cu_aa26b877_217934cuda3std3__45__cpo5beginE,@object
	.size		_ZN40_INTERNAL_9b7e63bd_4_k_cu_aa26b877_217934cuda3std3__45__cpo5beginE,(_ZN40_INTERNAL_9b7e63bd_4_k_cu_aa26b877_217934cuda3std3__442_GLOBAL__N__9b7e63bd_4_k_cu_aa26b877_217936ignoreE - _ZN40_INTERNAL_9b7e63bd_4_k_cu_aa26b877_217934cuda3std3__45__cpo5beginE)
_ZN40_INTERNAL_9b7e63bd_4_k_cu_aa26b877_217934cuda3std3__45__cpo5beginE:
	.zero		1
	.type		_ZN40_INTERNAL_9b7e63bd_4_k_cu_aa26b877_217934cuda3std3__442_GLOBAL__N__9b7e63bd_4_k_cu_aa26b877_217936ignoreE,@object
	.size		_ZN40_INTERNAL_9b7e63bd_4_k_cu_aa26b877_217934cuda3std3__442_GLOBAL__N__9b7e63bd_4_k_cu_aa26b877_217936ignoreE,(_ZN40_INTERNAL_9b7e63bd_4_k_cu_aa26b877_217934cute7productE - _ZN40_INTERNAL_9b7e63bd_4_k_cu_aa26b877_217934cuda3std3__442_GLOBAL__N__9b7e63bd_4_k_cu_aa26b877_217936ignoreE)
_ZN40_INTERNAL_9b7e63bd_4_k_cu_aa26b877_217934cuda3std3__442_GLOBAL__N__9b7e63bd_4_k_cu_aa26b877_217936ignoreE:
	.zero		1
	.type		_ZN40_INTERNAL_9b7e63bd_4_k_cu_aa26b877_217934cute7productE,@object
	.size		_ZN40_INTERNAL_9b7e63bd_4_k_cu_aa26b877_217934cute7productE,(_ZN40_INTERNAL_9b7e63bd_4_k_cu_aa26b877_217934cuda3std3__45__cpo3endE - _ZN40_INTERNAL_9b7e63bd_4_k_cu_aa26b877_217934cute7productE)
_ZN40_INTERNAL_9b7e63bd_4_k_cu_aa26b877_217934cute7productE:
	.zero		1
	.type		_ZN40_INTERNAL_9b7e63bd_4_k_cu_aa26b877_217934cuda3std3__45__cpo3endE,@object
	.size		_ZN40_INTERNAL_9b7e63bd_4_k_cu_aa26b877_217934cuda3std3__45__cpo3endE,(_ZN40_INTERNAL_9b7e63bd_4_k_cu_aa26b877_217934cuda3std3__419piecewise_constructE - _ZN40_INTERNAL_9b7e63bd_4_k_cu_aa26b877_217934cuda3std3__45__cpo3endE)
_ZN40_INTERNAL_9b7e63bd_4_k_cu_aa26b877_217934cuda3std3__45__cpo3endE:
	.zero		1
	.type		_ZN40_INTERNAL_9b7e63bd_4_k_cu_aa26b877_217934cuda3std3__419piecewise_constructE,@object
	.size		_ZN40_INTERNAL_9b7e63bd_4_k_cu_aa26b877_217934cuda3std3__419piecewise_constructE,(_ZN40_INTERNAL_9b7e63bd_4_k_cu_aa26b877_217934cuda3std3__45__cpo4cendE - _ZN40_INTERNAL_9b7e63bd_4_k_cu_aa26b877_217934cuda3std3__419piecewise_constructE)
_ZN40_INTERNAL_9b7e63bd_4_k_cu_aa26b877_217934cuda3std3__419piecewise_constructE:
	.zero		1
	.type		_ZN40_INTERNAL_9b7e63bd_4_k_cu_aa26b877_217934cuda3std3__45__cpo4cendE,@object
	.size		_ZN40_INTERNAL_9b7e63bd_4_k_cu_aa26b877_217934cuda3std3__45__cpo4cendE,(_ZN40_INTERNAL_9b7e63bd_4_k_cu_aa26b877_217934cuda3std6ranges3__45__cpo4swapE - _ZN40_INTERNAL_9b7e63bd_4_k_cu_aa26b877_217934cuda3std3__45__cpo4cendE)
_ZN40_INTERNAL_9b7e63bd_4_k_cu_aa26b877_217934cuda3std3__45__cpo4cendE:
	.zero		1
	.type		_ZN40_INTERNAL_9b7e63bd_4_k_cu_aa26b877_217934cuda3std6ranges3__45__cpo4swapE,@object
	.size		_ZN40_INTERNAL_9b7e63bd_4_k_cu_aa26b877_217934cuda3std6ranges3__45__cpo4swapE,(.L_8 - _ZN40_INTERNAL_9b7e63bd_4_k_cu_aa26b877_217934cuda3std6ranges3__45__cpo4swapE)
_ZN40_INTERNAL_9b7e63bd_4_k_cu_aa26b877_217934cuda3std6ranges3__45__cpo4swapE:
	.zero		1
.L_8:


//--------------------- .nv.constant0._ZN7cutlass13device_kernelINS_4gemm6kernel13GemmUniversalIN4cute5tupleIJiiiiEEENS1_10collective13CollectiveMmaINS1_34MainloopSm90TmaGmmaWarpSpecializedILi11ENS5_IJNS4_1CILi8EEENSA_ILi1EEESC_EEENS1_32KernelTmaWarpSpecializedPingpongEEENS5_IJNSA_ILi64EEENSA_ILi256EEENSA_ILi32EEEEEENS_6half_tENS5_IJlSC_lEEESK_SL_NS4_8TiledMMAINS4_8MMA_AtomIJNS4_4SM904GMMA26MMA_64x256x16_F32F16F16_SSILNSP_5MajorE0ELSR_0ELNSP_7ScaleInE1ELSS_1EEEEEENS4_6LayoutINS5_IJSC_SC_SC_EEENS5_IJNSA_ILi0EEESX_SX_EEEEENS5_IJNS4_10UnderscoreES10_S10_EEEEENS4_13SM90_TMA_LOADENS4_14ComposedLayoutINS4_7SwizzleILi2ELi4ELi3EEENS4_18smem_ptr_flag_bitsILi16EEENSV_INS5_IJSB_SI_EEENS5_IJSI_SC_EEEEEEEvNS4_8identityENS4_23SM90_TMA_LOAD_MULTICASTES1C_vS1D_EENS_8epilogue10collective6detail29Sm90TmaWarpSpecializedAdapterINS1H_15DefaultEpilogueISK_SL_SL_NS1G_6thread17LinearCombinationISK_Li1EffLNS1L_9ScaleType4KindE0ELNS_15FloatRoundStyleE2ESK_EENS1_15EpilogueDefaultEEEEEvvEEEEvNT_6ParamsE --------------------------
	.section	.nv.constant0._ZN7cutlass13device_kernelINS_4gemm6kernel13GemmUniversalIN4cute5tupleIJiiiiEEENS1_10collective13CollectiveMmaINS1_34MainloopSm90TmaGmmaWarpSpecializedILi11ENS5_IJNS4_1CILi8EEENSA_ILi1EEESC_EEENS1_32KernelTmaWarpSpecializedPingpongEEENS5_IJNSA_ILi64EEENSA_ILi256EEENSA_ILi32EEEEEENS_6half_tENS5_IJlSC_lEEESK_SL_NS4_8TiledMMAINS4_8MMA_AtomIJNS4_4SM904GMMA26MMA_64x256x16_F32F16F16_SSILNSP_5MajorE0ELSR_0ELNSP_7ScaleInE1ELSS_1EEEEEENS4_6LayoutINS5_IJSC_SC_SC_EEENS5_IJNSA_ILi0EEESX_SX_EEEEENS5_IJNS4_10UnderscoreES10_S10_EEEEENS4_13SM90_TMA_LOADENS4_14ComposedLayoutINS4_7SwizzleILi2ELi4ELi3EEENS4_18smem_ptr_flag_bitsILi16EEENSV_INS5_IJSB_SI_EEENS5_IJSI_SC_EEEEEEEvNS4_8identityENS4_23SM90_TMA_LOAD_MULTICASTES1C_vS1D_EENS_8epilogue10collective6detail29Sm90TmaWarpSpecializedAdapterINS1H_15DefaultEpilogueISK_SL_SL_NS1G_6thread17LinearCombinationISK_Li1EffLNS1L_9ScaleType4KindE0ELNS_15FloatRoundStyleE2ESK_EENS1_15EpilogueDefaultEEEEEvvEEEEvNT_6ParamsE,"a",@progbits
	.sectionflags	@""
	.align	4
.nv.constant0._ZN7cutlass13device_kernelINS_4gemm6kernel13GemmUniversalIN4cute5tupleIJiiiiEEENS1_10collective13CollectiveMmaINS1_34MainloopSm90TmaGmmaWarpSpecializedILi11ENS5_IJNS4_1CILi8EEENSA_ILi1EEESC_EEENS1_32KernelTmaWarpSpecializedPingpongEEENS5_IJNSA_ILi64EEENSA_ILi256EEENSA_ILi32EEEEEENS_6half_tENS5_IJlSC_lEEESK_SL_NS4_8TiledMMAINS4_8MMA_AtomIJNS4_4SM904GMMA26MMA_64x256x16_F32F16F16_SSILNSP_5MajorE0ELSR_0ELNSP_7ScaleInE1ELSS_1EEEEEENS4_6LayoutINS5_IJSC_SC_SC_EEENS5_IJNSA_ILi0EEESX_SX_EEEEENS5_IJNS4_10UnderscoreES10_S10_EEEEENS4_13SM90_TMA_LOADENS4_14ComposedLayoutINS4_7SwizzleILi2ELi4ELi3EEENS4_18smem_ptr_flag_bitsILi16EEENSV_INS5_IJSB_SI_EEENS5_IJSI_SC_EEEEEEEvNS4_8identityENS4_23SM90_TMA_LOAD_MULTICASTES1C_vS1D_EENS_8epilogue10collective6detail29Sm90TmaWarpSpecializedAdapterINS1H_15DefaultEpilogueISK_SL_SL_NS1G_6thread17LinearCombinationISK_Li1EffLNS1L_9ScaleType4KindE0ELNS_15FloatRoundStyleE2ESK_EENS1_15EpilogueDefaultEEEEEvvEEEEvNT_6ParamsE:
	.zero		1664


//--------------------- SYMBOLS --------------------------

	.type		.nv.reservedSmem.offset0,@object
	.size		.nv.reservedSmem.offset0,0x4
	.type		__assertfail,@function
